# CuTe-DSL kernel — source=fa4 family=fa4_fwd_sm90
# config = {"dtype": "Float16", "causal": false, "head_dim": 96, "mma_pv_is_rs": false}


// ===== COMPILED SASS (sm_90) =====

	.headerflags	@"EF_CUDA_TEXMODE_UNIFIED EF_CUDA_64BIT_ADDRESS EF_CUDA_ACCELERATORS EF_CUDA_SM90 EF_CUDA_VIRTUAL_SM(EF_CUDA_SM90)"
	.elftype	@"ET_EXEC"


//--------------------- .nv.info                  --------------------------
	.section	.nv.info,"",@"SHT_CUDA_INFO"
	.align	4


	//----- nvinfo : EIATTR_REGCOUNT
	.align		4
        /*0000*/ 	.byte	0x04, 0x2f
        /*0002*/ 	.short	(.L_1 - .L_0)
	.align		4
.L_0:
        /*0004*/ 	.word	index@(kernel_cutlass_kernel_flash_attncuteflash_fwd_sm90FlashAttentionForwardSm90_object_at__tensor0000o1961211101213_tensor0000o9611101213_tensor0000o9611101213_tensor0000o1961211101213_tensor_0)
        /*0008*/ 	.word	0x000000a8


	//----- nvinfo : EIATTR_FRAME_SIZE
	.align		4
.L_1:
        /*000c*/ 	.byte	0x04, 0x11
        /*000e*/ 	.short	(.L_3 - .L_2)
	.align		4
.L_2:
        /*0010*/ 	.word	index@(kernel_cutlass_kernel_flash_attncuteflash_fwd_sm90FlashAttentionForwardSm90_object_at__tensor0000o1961211101213_tensor0000o9611101213_tensor0000o9611101213_tensor0000o1961211101213_tensor_0)
        /*0014*/ 	.word	0x00000000


	//----- nvinfo : EIATTR_MIN_STACK_SIZE
	.align		4
.L_3:
        /*0018*/ 	.byte	0x04, 0x12
        /*001a*/ 	.short	(.L_5 - .L_4)
	.align		4
.L_4:
        /*001c*/ 	.word	index@(kernel_cutlass_kernel_flash_attncuteflash_fwd_sm90FlashAttentionForwardSm90_object_at__tensor0000o1961211101213_tensor0000o9611101213_tensor0000o9611101213_tensor0000o1961211101213_tensor_0)
        /*0020*/ 	.word	0x00000000
.L_5:


//--------------------- .nv.info.kernel_cutlass_kernel_flash_attncuteflash_fwd_sm90FlashAttentionForwardSm90_object_at__tensor0000o1961211101213_tensor0000o9611101213_tensor0000o9611101213_tensor0000o1961211101213_tensor_0 --------------------------
	.section	.nv.info.kernel_cutlass_kernel_flash_attncuteflash_fwd_sm90FlashAttentionForwardSm90_object_at__tensor0000o1961211101213_tensor0000o9611101213_tensor0000o9611101213_tensor0000o1961211101213_tensor_0,"",@"SHT_CUDA_INFO"
	.sectionflags	@""
	.align	4


	//----- nvinfo : EIATTR_CUDA_API_VERSION
	.align		4
        /*0000*/ 	.byte	0x04, 0x37
        /*0002*/ 	.short	(.L_7 - .L_6)
.L_6:
        /*0004*/ 	.word	0x00000081


	//----- nvinfo : EIATTR_KPARAM_INFO
	.align		4
.L_7:
        /*0008*/ 	.byte	0x04, 0x17
        /*000a*/ 	.short	(.L_9 - .L_8)
.L_8:
        /*000c*/ 	.word	0x00000000
        /*0010*/ 	.short	0x000f
        /*0012*/ 	.short	0x0284
        /*0014*/ 	.byte	0x00, 0xf0, 0x31, 0x00


	//----- nvinfo : EIATTR_KPARAM_INFO
	.align		4
.L_9:
        /*0018*/ 	.byte	0x04, 0x17
        /*001a*/ 	.short	(.L_11 - .L_10)
.L_10:
        /*001c*/ 	.word	0x00000000
        /*0020*/ 	.short	0x000e
        /*0022*/ 	.short	0x0280
        /*0024*/ 	.byte	0x00, 0xf0, 0x11, 0x00


	//----- nvinfo : EIATTR_KPARAM_INFO
	.align		4
.L_11:
        /*0028*/ 	.byte	0x04, 0x17
        /*002a*/ 	.short	(.L_13 - .L_12)
.L_12:
        /*002c*/ 	.word	0x00000000
        /*0030*/ 	.short	0x000d
        /*0032*/ 	.short	0x027c
        /*0034*/ 	.byte	0x00, 0xf0, 0x11, 0x00


	//----- nvinfo : EIATTR_KPARAM_INFO
	.align		4
.L_13:
        /*0038*/ 	.byte	0x04, 0x17
        /*003a*/ 	.short	(.L_15 - .L_14)
.L_14:
        /*003c*/ 	.word	0x00000000
        /*0040*/ 	.short	0x000c
        /*0042*/ 	.short	0x0278
        /*0044*/ 	.byte	0x00, 0xf0, 0x11, 0x00


	//----- nvinfo : EIATTR_KPARAM_INFO
	.align		4
.L_15:
        /*0048*/ 	.byte	0x04, 0x17
        /*004a*/ 	.short	(.L_17 - .L_16)
.L_16:
        /*004c*/ 	.word	0x00000000
        /*0050*/ 	.short	0x000b
        /*0052*/ 	.short	0x0275
        /*0054*/ 	.byte	0x00, 0xf0, 0x05, 0x00


	//----- nvinfo : EIATTR_KPARAM_INFO
	.align		4
.L_17:
        /*0058*/ 	.byte	0x04, 0x17
        /*005a*/ 	.short	(.L_19 - .L_18)
.L_18:
        /*005c*/ 	.word	0x00000000
        /*0060*/ 	.short	0x000a
        /*0062*/ 	.short	0x0274
        /*0064*/ 	.byte	0x00, 0xf0, 0x05, 0x00


	//----- nvinfo : EIATTR_KPARAM_INFO
	.align		4
.L_19:
        /*0068*/ 	.byte	0x04, 0x17
        /*006a*/ 	.short	(.L_21 - .L_20)
.L_20:
        /*006c*/ 	.word	0x00000000
        /*0070*/ 	.short	0x0009
        /*0072*/ 	.short	0x0270
        /*0074*/ 	.byte	0x00, 0xf0, 0x11, 0x00


	//----- nvinfo : EIATTR_KPARAM_INFO
	.align		4
.L_21:
        /*0078*/ 	.byte	0x04, 0x17
        /*007a*/ 	.short	(.L_23 - .L_22)
.L_22:
        /*007c*/ 	.word	0x00000000
        /*0080*/ 	.short	0x0008
        /*0082*/ 	.short	0x01f0
        /*0084*/ 	.byte	0x00, 0xf0, 0x01, 0x02


	//----- nvinfo : EIATTR_KPARAM_INFO
	.align		4
.L_23:
        /*0088*/ 	.byte	0x04, 0x17
        /*008a*/ 	.short	(.L_25 - .L_24)
.L_24:
        /*008c*/ 	.word	0x00000000
        /*0090*/ 	.short	0x0007
        /*0092*/ 	.short	0x0170
        /*0094*/ 	.byte	0x00, 0xf0, 0x01, 0x02


	//----- nvinfo : EIATTR_KPARAM_INFO
	.align		4
.L_25:
        /*0098*/ 	.byte	0x04, 0x17
        /*009a*/ 	.short	(.L_27 - .L_26)
.L_26:
        /*009c*/ 	.word	0x00000000
        /*00a0*/ 	.short	0x0006
        /*00a2*/ 	.short	0x00f0
        /*00a4*/ 	.byte	0x00, 0xf0, 0x01, 0x02


	//----- nvinfo : EIATTR_KPARAM_INFO
	.align		4
.L_27:
        /*00a8*/ 	.byte	0x04, 0x17
        /*00aa*/ 	.short	(.L_29 - .L_28)
.L_28:
        /*00ac*/ 	.word	0x00000000
        /*00b0*/ 	.short	0x0005
        /*00b2*/ 	.short	0x0070
        /*00b4*/ 	.byte	0x00, 0xf0, 0x01, 0x02


	//----- nvinfo : EIATTR_KPARAM_INFO
	.align		4
.L_29:
        /*00b8*/ 	.byte	0x04, 0x17
        /*00ba*/ 	.short	(.L_31 - .L_30)
.L_30:
        /*00bc*/ 	.word	0x00000000
        /*00c0*/ 	.short	0x0004
        /*00c2*/ 	.short	0x0030
        /*00c4*/ 	.byte	0x00, 0xf0, 0xc1, 0x00


	//----- nvinfo : EIATTR_KPARAM_INFO
	.align		4
.L_31:
        /*00c8*/ 	.byte	0x04, 0x17
        /*00ca*/ 	.short	(.L_33 - .L_32)
.L_32:
        /*00cc*/ 	.word	0x00000000
        /*00d0*/ 	.short	0x0003
        /*00d2*/ 	.short	0x0024
        /*00d4*/ 	.byte	0x00, 0xf0, 0x31, 0x00


	//----- nvinfo : EIATTR_KPARAM_INFO
	.align		4
.L_33:
        /*00d8*/ 	.byte	0x04, 0x17
        /*00da*/ 	.short	(.L_35 - .L_34)
.L_34:
        /*00dc*/ 	.word	0x00000000
        /*00e0*/ 	.short	0x0002
        /*00e2*/ 	.short	0x0018
        /*00e4*/ 	.byte	0x00, 0xf0, 0x31, 0x00


	//----- nvinfo : EIATTR_KPARAM_INFO
	.align		4
.L_35:
        /*00e8*/ 	.byte	0x04, 0x17
        /*00ea*/ 	.short	(.L_37 - .L_36)
.L_36:
        /*00ec*/ 	.word	0x00000000
        /*00f0*/ 	.short	0x0001
        /*00f2*/ 	.short	0x000c
        /*00f4*/ 	.byte	0x00, 0xf0, 0x31, 0x00


	//----- nvinfo : EIATTR_KPARAM_INFO
	.align		4
.L_37:
        /*00f8*/ 	.byte	0x04, 0x17
        /*00fa*/ 	.short	(.L_39 - .L_38)
.L_38:
        /*00fc*/ 	.word	0x00000000
        /*0100*/ 	.short	0x0000
        /*0102*/ 	.short	0x0000
        /*0104*/ 	.byte	0x00, 0xf0, 0x31, 0x00


	//----- nvinfo : EIATTR_SPARSE_MMA_MASK
	.align		4
.L_39:
        /*0108*/ 	.byte	0x03, 0x50
        /*010a*/ 	.short	0x0000


	//----- nvinfo : EIATTR_MAXREG_COUNT
	.align		4
        /*010c*/ 	.byte	0x03, 0x1b
        /*010e*/ 	.short	0x00a8


	//----- nvinfo : EIATTR_COOP_GROUP_MASK_REGIDS
	.align		4
        /*0110*/ 	.byte	0x04, 0x29
        /*0112*/ 	.short	(.L_41 - .L_40)


	//   ....[0]....
.L_40:
        /*0114*/ 	.word	0xffffffff


	//   ....[1]....
        /*0118*/ 	.word	0xffffffff


	//   ....[2]....
        /*011c*/ 	.word	0xffffffff


	//   ....[3]....
        /*0120*/ 	.word	0xffffffff


	//   ....[4]....
        /*0124*/ 	.word	0xffffffff


	//   ....[5]....
        /*0128*/ 	.word	0xffffffff


	//   ....[6]....
        /*012c*/ 	.word	0xffffffff


	//   ....[7]....
        /*0130*/ 	.word	0xffffffff


	//   ....[8]....
        /*0134*/ 	.word	0xffffffff


	//   ....[9]....
        /*0138*/ 	.word	0xffffffff


	//   ....[10]....
        /*013c*/ 	.word	0xffffffff


	//   ....[11]....
        /*0140*/ 	.word	0xffffffff


	//   ....[12]....
        /*0144*/ 	.word	0xffffffff


	//   ....[13]....
        /*0148*/ 	.word	0xffffffff


	//   ....[14]....
        /*014c*/ 	.word	0xffffffff


	//   ....[15]....
        /*0150*/ 	.word	0xffffffff


	//   ....[16]....
        /*0154*/ 	.word	0xffffffff


	//   ....[17]....
        /*0158*/ 	.word	0xffffffff


	//   ....[18]....
        /*015c*/ 	.word	0xffffffff


	//----- nvinfo : EIATTR_COOP_GROUP_INSTR_OFFSETS
	.align		4
.L_41:
        /*0160*/ 	.byte	0x04, 0x28
        /*0162*/ 	.short	(.L_43 - .L_42)


	//   ....[0]....
.L_42:
        /*0164*/ 	.word	0x00001240


	//   ....[1]....
        /*0168*/ 	.word	0x00001ff0


	//   ....[2]....
        /*016c*/ 	.word	0x000020f0


	//   ....[3]....
        /*0170*/ 	.word	0x00002570


	//   ....[4]....
        /*0174*/ 	.word	0x00002620


	//   ....[5]....
        /*0178*/ 	.word	0x000039d0


	//   ....[6]....
        /*017c*/ 	.word	0x000042e0


	//   ....[7]....
        /*0180*/ 	.word	0x000042f0


	//   ....[8]....
        /*0184*/ 	.word	0x00004320


	//   ....[9]....
        /*0188*/ 	.word	0x00004330


	//   ....[10]....
        /*018c*/ 	.word	0x000057d0


	//   ....[11]....
        /*0190*/ 	.word	0x00005890


	//   ....[12]....
        /*0194*/ 	.word	0x00005900


	//   ....[13]....
        /*0198*/ 	.word	0x000059e0


	//   ....[14]....
        /*019c*/ 	.word	0x00005a10


	//   ....[15]....
        /*01a0*/ 	.word	0x00005b40


	//   ....[16]....
        /*01a4*/ 	.word	0x00005be0


	//   ....[17]....
        /*01a8*/ 	.word	0x00005e80


	//   ....[18]....
        /*01ac*/ 	.word	0x00005ec0


	//----- nvinfo : EIATTR_REG_RECONFIG
	.align		4
.L_43:
        /*01b0*/ 	.byte	0x01, 0x54
	.zero		2


	//----- nvinfo : EIATTR_MBARRIER_INSTR_OFFSETS
	.align		4
        /*01b4*/ 	.byte	0x04, 0x39
        /*01b6*/ 	.short	(.L_45 - .L_44)


	//   ....[0]....
.L_44:
        /*01b8*/ 	.word	0x000001e0
        /*01bc*/ 	.word	0x000000ff
        /*01c0*/ 	.word	0x00000000
        /*01c4*/ 	.short	0x0100
        /*01c6*/ 	.byte	0x08
	.zero		1


	//   ....[1]....
        /*01c8*/ 	.word	0x000001f0
        /*01cc*/ 	.word	0x000000ff
        /*01d0*/ 	.word	0x00000008
        /*01d4*/ 	.short	0x0100
        /*01d6*/ 	.byte	0x08
	.zero		1


	//   ....[2]....
        /*01d8*/ 	.word	0x000002e0
        /*01dc*/ 	.word	0x000000ff
        /*01e0*/ 	.word	0x00000010
        /*01e4*/ 	.short	0x0100
        /*01e6*/ 	.byte	0x08
	.zero		1


	//   ....[3]....
        /*01e8*/ 	.word	0x000002f0
        /*01ec*/ 	.word	0x000000ff
        /*01f0*/ 	.word	0x00000018
        /*01f4*/ 	.short	0x0100
        /*01f6*/ 	.byte	0x08
	.zero		1


	//   ....[4]....
        /*01f8*/ 	.word	0x00000300
        /*01fc*/ 	.word	0x000000ff
        /*0200*/ 	.word	0x00000020
        /*0204*/ 	.short	0x0100
        /*0206*/ 	.byte	0x08
	.zero		1


	//   ....[5]....
        /*0208*/ 	.word	0x00000310
        /*020c*/ 	.word	0x000000ff
        /*0210*/ 	.word	0x00000028
        /*0214*/ 	.short	0x0100
        /*0216*/ 	.byte	0x08
	.zero		1


	//   ....[6]....
        /*0218*/ 	.word	0x00000540
        /*021c*/ 	.word	0x000000ff
        /*0220*/ 	.word	0x00000018
        /*0224*/ 	.short	0x010a
        /*0226*/ 	.byte	0x29
	.zero		1


	//   ....[7]....
        /*0228*/ 	.word	0x00000740
        /*022c*/ 	.word	0x000000ff
        /*0230*/ 	.word	0x00000008
        /*0234*/ 	.short	0x010a
        /*0236*/ 	.byte	0x29
	.zero		1


	//   ....[8]....
        /*0238*/ 	.word	0x000009f0
        /*023c*/ 	.word	0x000000ff
        /*0240*/ 	.word	0x00000018
        /*0244*/ 	.short	0x010a
        /*0246*/ 	.byte	0x29
	.zero		1


	//   ....[9]....
        /*0248*/ 	.word	0x00000be0
        /*024c*/ 	.word	0x000000ff
        /*0250*/ 	.word	0x00000028
        /*0254*/ 	.short	0x010a
        /*0256*/ 	.byte	0x29
	.zero		1


	//   ....[10]....
        /*0258*/ 	.word	0x00000e30
        /*025c*/ 	.word	0x000000ff
        /*0260*/ 	.word	0x00000028
        /*0264*/ 	.short	0x010a
        /*0266*/ 	.byte	0x29
	.zero		1


	//   ....[11]....
        /*0268*/ 	.word	0x00001040
        /*026c*/ 	.word	0x000000ff
        /*0270*/ 	.word	0x00000028
        /*0274*/ 	.short	0x010a
        /*0276*/ 	.byte	0x29
	.zero		1


	//   ....[12]....
        /*0278*/ 	.word	0x00001260
        /*027c*/ 	.word	0x000000ff
        /*0280*/ 	.word	0x00000000
        /*0284*/ 	.short	0x010a
        /*0286*/ 	.byte	0x04
	.zero		1


	//   ....[13]....
        /*0288*/ 	.word	0x000012b0
        /*028c*/ 	.word	0x000000ff
        /*0290*/ 	.word	0x00000010
        /*0294*/ 	.short	0x010a
        /*0296*/ 	.byte	0x04
	.zero		1


	//   ....[14]....
        /*0298*/ 	.word	0x000013a0
        /*029c*/ 	.word	0x000000ff
        /*02a0*/ 	.word	0x00000010
        /*02a4*/ 	.short	0x010a
        /*02a6*/ 	.byte	0x04
	.zero		1


	//   ....[15]....
        /*02a8*/ 	.word	0x00003040
        /*02ac*/ 	.word	0x000000ff
        /*02b0*/ 	.word	0x00000018
        /*02b4*/ 	.short	0x0101
        /*02b6*/ 	.byte	0x04
	.zero		1


	//   ....[16]....
        /*02b8*/ 	.word	0x00003aa0
        /*02bc*/ 	.word	0x000000ff
        /*02c0*/ 	.word	0x00000010
        /*02c4*/ 	.short	0x010a
        /*02c6*/ 	.byte	0x04
	.zero		1


	//   ....[17]....
        /*02c8*/ 	.word	0x00003ad0
        /*02cc*/ 	.word	0x000000ff
        /*02d0*/ 	.word	0x00000010
        /*02d4*/ 	.short	0x010a
        /*02d6*/ 	.byte	0x04
	.zero		1


	//   ....[18]....
        /*02d8*/ 	.word	0x00003c80
        /*02dc*/ 	.word	0x000000ff
        /*02e0*/ 	.word	0x00000020
        /*02e4*/ 	.short	0x010a
        /*02e6*/ 	.byte	0x04
	.zero		1


	//   ....[19]....
        /*02e8*/ 	.word	0x00003ca0
        /*02ec*/ 	.word	0x000000ff
        /*02f0*/ 	.word	0x00000020
        /*02f4*/ 	.short	0x010a
        /*02f6*/ 	.byte	0x04
	.zero		1


	//   ....[20]....
        /*02f8*/ 	.word	0x00004620
        /*02fc*/ 	.word	0x000000ff
        /*0300*/ 	.word	0x00000018
        /*0304*/ 	.short	0x0101
        /*0306*/ 	.byte	0x04
	.zero		1


	//   ....[21]....
        /*0308*/ 	.word	0x000046d0
        /*030c*/ 	.word	0x000000ff
        /*0310*/ 	.word	0x00000028
        /*0314*/ 	.short	0x0101
        /*0316*/ 	.byte	0x04
	.zero		1


	//   ....[22]....
        /*0318*/ 	.word	0x00005820
        /*031c*/ 	.word	0x000000ff
        /*0320*/ 	.word	0x00000008
        /*0324*/ 	.short	0x0101
        /*0326*/ 	.byte	0x04
	.zero		1


	//   ....[23]....
        /*0328*/ 	.word	0x00005830
        /*032c*/ 	.word	0x000000ff
        /*0330*/ 	.word	0x00000020
        /*0334*/ 	.short	0x010a
        /*0336*/ 	.byte	0x04
	.zero		1


	//   ....[24]....
        /*0338*/ 	.word	0x00005850
        /*033c*/ 	.word	0x000000ff
        /*0340*/ 	.word	0x00000020
        /*0344*/ 	.short	0x010a
        /*0346*/ 	.byte	0x04
	.zero		1


	//   ....[25]....
        /*0348*/ 	.word	0x00005cf0
        /*034c*/ 	.word	0x000000ff
        /*0350*/ 	.word	0x00000028
        /*0354*/ 	.short	0x0101
        /*0356*/ 	.byte	0x04
	.zero		1


	//   ....[26]....
        /*0358*/ 	.word	0x000063f0
        /*035c*/ 	.word	0x00000005
        /*0360*/ 	.word	0x00000018
        /*0364*/ 	.short	0x010a
        /*0366*/ 	.byte	0x3f
	.zero		1


	//   ....[27]....
        /*0368*/ 	.word	0x00006470
        /*036c*/ 	.word	0x00000005
        /*0370*/ 	.word	0x00000008
        /*0374*/ 	.short	0x010a
        /*0376*/ 	.byte	0x3f
	.zero		1


	//   ....[28]....
        /*0378*/ 	.word	0x000064f0
        /*037c*/ 	.word	0x00000007
        /*0380*/ 	.word	0x00000018
        /*0384*/ 	.short	0x010a
        /*0386*/ 	.byte	0x3f
	.zero		1


	//   ....[29]....
        /*0388*/ 	.word	0x00006560
        /*038c*/ 	.word	0x00000005
        /*0390*/ 	.word	0x00000028
        /*0394*/ 	.short	0x010a
        /*0396*/ 	.byte	0x3f
	.zero		1


	//   ....[30]....
        /*0398*/ 	.word	0x000065d0
        /*039c*/ 	.word	0x00000005
        /*03a0*/ 	.word	0x00000028
        /*03a4*/ 	.short	0x010a
        /*03a6*/ 	.byte	0x3f
	.zero		1


	//   ....[31]....
        /*03a8*/ 	.word	0x00006640
        /*03ac*/ 	.word	0x00000005
        /*03b0*/ 	.word	0x00000028
        /*03b4*/ 	.short	0x010a
        /*03b6*/ 	.byte	0x3f
	.zero		1


	//   ....[32]....
        /*03b8*/ 	.word	0x000066a0
        /*03bc*/ 	.word	0x00000004
        /*03c0*/ 	.word	0x00000000
        /*03c4*/ 	.short	0x010a
        /*03c6*/ 	.byte	0x3f
	.zero		1


	//   ....[33]....
        /*03c8*/ 	.word	0x00006700
        /*03cc*/ 	.word	0x00000004
        /*03d0*/ 	.word	0x00000010
        /*03d4*/ 	.short	0x010a
        /*03d6*/ 	.byte	0x3f
	.zero		1


	//   ....[34]....
        /*03d8*/ 	.word	0x00006770
        /*03dc*/ 	.word	0x00000003
        /*03e0*/ 	.word	0x00000010
        /*03e4*/ 	.short	0x010a
        /*03e6*/ 	.byte	0x3f
	.zero		1


	//   ....[35]....
        /*03e8*/ 	.word	0x000067e0
        /*03ec*/ 	.word	0x00000003
        /*03f0*/ 	.word	0x00000020
        /*03f4*/ 	.short	0x010a
        /*03f6*/ 	.byte	0x3f
	.zero		1


	//   ....[36]....
        /*03f8*/ 	.word	0x00006850
        /*03fc*/ 	.word	0x00000007
        /*0400*/ 	.word	0x00000020
        /*0404*/ 	.short	0x010a
        /*0406*/ 	.byte	0x3f
	.zero		1


	//----- nvinfo : EIATTR_NUM_MBARRIERS
	.align		4
.L_45:
        /*0408*/ 	.byte	0x03, 0x38
        /*040a*/ 	.short	0x0006


	//----- nvinfo : EIATTR_EXIT_INSTR_OFFSETS
	.align		4
        /*040c*/ 	.byte	0x04, 0x1c
        /*040e*/ 	.short	(.L_47 - .L_46)


	//   ....[0]....
.L_46:
        /*0410*/ 	.word	0x000003b0


	//   ....[1]....
        /*0414*/ 	.word	0x00001070


	//   ....[2]....
        /*0418*/ 	.word	0x000010a0


	//   ....[3]....
        /*041c*/ 	.word	0x00006270


	//   ....[4]....
        /*0420*/ 	.word	0x000063b0


	//----- nvinfo : EIATTR_REQNTID
	.align		4
.L_47:
        /*0424*/ 	.byte	0x04, 0x10
        /*0426*/ 	.short	(.L_49 - .L_48)
.L_48:
        /*0428*/ 	.word	0x00000180
        /*042c*/ 	.word	0x00000001
        /*0430*/ 	.word	0x00000001


	//----- nvinfo : EIATTR_CBANK_PARAM_SIZE
	.align		4
.L_49:
        /*0434*/ 	.byte	0x03, 0x19
        /*0436*/ 	.short	0x0290


	//----- nvinfo : EIATTR_PARAM_CBANK
	.align		4
        /*0438*/ 	.byte	0x04, 0x0a
        /*043a*/ 	.short	(.L_51 - .L_50)
	.align		4
.L_50:
        /*043c*/ 	.word	index@(.nv.constant0.kernel_cutlass_kernel_flash_attncuteflash_fwd_sm90FlashAttentionForwardSm90_object_at__tensor0000o1961211101213_tensor0000o9611101213_tensor0000o9611101213_tensor0000o1961211101213_tensor_0)
        /*0440*/ 	.short	0x0210
        /*0442*/ 	.short	0x0290


	//----- nvinfo : EIATTR_SW_WAR
	.align		4
.L_51:
        /*0444*/ 	.byte	0x04, 0x36
        /*0446*/ 	.short	(.L_53 - .L_52)
.L_52:
        /*0448*/ 	.word	0x00000008
.L_53:


//--------------------- .nv.callgraph             --------------------------
	.section	.nv.callgraph,"",@"SHT_CUDA_CALLGRAPH"
	.align	4
	.sectionentsize	8
	.align		4
        /*0000*/ 	.word	0x00000000
	.align		4
        /*0004*/ 	.word	0xffffffff
	.align		4
        /*0008*/ 	.word	0x00000000
	.align		4
        /*000c*/ 	.word	0xfffffffe
	.align		4
        /*0010*/ 	.word	0x00000000
	.align		4
        /*0014*/ 	.word	0xfffffffd
	.align		4
        /*0018*/ 	.word	0x00000000
	.align		4
        /*001c*/ 	.word	0xfffffffc


//--------------------- .text.kernel_cutlass_kernel_flash_attncuteflash_fwd_sm90FlashAttentionForwardSm90_object_at__tensor0000o1961211101213_tensor0000o9611101213_tensor0000o9611101213_tensor0000o1961211101213_tensor_0 --------------------------
	.section	.text.kernel_cutlass_kernel_flash_attncuteflash_fwd_sm90FlashAttentionForwardSm90_object_at__tensor0000o1961211101213_tensor0000o9611101213_tensor0000o9611101213_tensor0000o1961211101213_tensor_0,"ax",@progbits
	.sectionflags	@"SHF_BARRIERS=16"
	.align	128
        .global         kernel_cutlass_kernel_flash_attncuteflash_fwd_sm90FlashAttentionForwardSm90_object_at__tensor0000o1961211101213_tensor0000o9611101213_tensor0000o9611101213_tensor0000o1961211101213_tensor_0
        .type           kernel_cutlass_kernel_flash_attncuteflash_fwd_sm90FlashAttentionForwardSm90_object_at__tensor0000o1961211101213_tensor0000o9611101213_tensor0000o9611101213_tensor0000o1961211101213_tensor_0,@function
        .size           kernel_cutlass_kernel_flash_attncuteflash_fwd_sm90FlashAttentionForwardSm90_object_at__tensor0000o1961211101213_tensor0000o9611101213_tensor0000o9611101213_tensor0000o1961211101213_tensor_0,(.L_x_37 - kernel_cutlass_kernel_flash_attncuteflash_fwd_sm90FlashAttentionForwardSm90_object_at__tensor0000o1961211101213_tensor0000o9611101213_tensor0000o9611101213_tensor0000o1961211101213_tensor_0)
        .other          kernel_cutlass_kernel_flash_attncuteflash_fwd_sm90FlashAttentionForwardSm90_object_at__tensor0000o1961211101213_tensor0000o9611101213_tensor0000o9611101213_tensor0000o1961211101213_tensor_0,@"STO_CUDA_ENTRY STV_DEFAULT"
kernel_cutlass_kernel_flash_attncuteflash_fwd_sm90FlashAttentionForwardSm90_object_at__tensor0000o1961211101213_tensor0000o9611101213_tensor0000o9611101213_tensor0000o1961211101213_tensor_0:
.text.kernel_cutlass_kernel_flash_attncuteflash_fwd_sm90FlashAttentionForwardSm90_object_at__tensor0000o1961211101213_tensor0000o9611101213_tensor0000o9611101213_tensor0000o1961211101213_tensor_0:
[----:B------:R-:W1:Y:S01]  /*0000*/  LDC R1, c[0x0][0x28] ;  /* 0x00000a00ff017b82 */ /* 0x000e620000000800 */
[----:B------:R-:W2:Y:S02]  /*0010*/  S2R R13, SR_TID.X ;  /* 0x00000000000d7919 */ /* 0x000ea40000002100 */
[----:B--2---:R-:W-:-:S04]  /*0020*/  SHF.R.U32.HI R0, RZ, 0x5, R13 ;  /* 0x00000005ff007819 */ /* 0x004fc8000001160d */
[----:B------:R-:W-:-:S13]  /*0030*/  ISETP.NE.AND P0, PT, R0, RZ, PT ;  /* 0x000000ff0000720c */ /* 0x000fda0003f05270 */
[----:B-1----:R-:W-:Y:S05]  /*0040*/  @P0 BRA `(.L_x_0) ;  /* 0x0000000000700947 */ /* 0x002fea0003800000 */
[----:B------:R-:W1:Y:S01]  /*0050*/  S2UR UR8, SR_CgaCtaId ;  /* 0x00000000000879c3 */ /* 0x000e620000008800 */
[----:B------:R-:W-:Y:S01]  /*0060*/  ULDC.64 UR10, c[0x0][0x198] ;  /* 0x00006600000a7ab9 */ /* 0x000fe20000000a00 */
[----:B------:R-:W-:Y:S01]  /*0070*/  UMOV UR4, 0x400 ;  /* 0x0000040000047882 */ /* 0x000fe20000000000 */
[----:B------:R-:W-:Y:S02]  /*0080*/  UIADD3 UR12, UP0, UR10, 0x70, URZ ;  /* 0x000000700a0c7890 */ /* 0x000fe4000ff1e03f */
[----:B------:R-:W-:Y:S02]  /*0090*/  UIADD3 UR14, UP1, UR10, 0xf0, URZ ;  /* 0x000000f00a0e7890 */ /* 0x000fe4000ff3e03f */
[----:B------:R-:W-:Y:S01]  /*00a0*/  UIADD3 UR16, UP2, UR10, 0x170, URZ ;  /* 0x000001700a107890 */ /* 0x000fe2000ff5e03f */
[----:B------:R-:W-:Y:S01]  /*00b0*/  UMOV UR5, 0x1 ;  /* 0x0000000100057882 */ /* 0x000fe20000000000 */
[----:B------:R-:W-:Y:S01]  /*00c0*/  UIADD3 UR10, UP3, UR10, 0x1f0, URZ ;  /* 0x000001f00a0a7890 */ /* 0x000fe2000ff7e03f */
[----:B------:R-:W-:Y:S01]  /*00d0*/  UMOV UR6, 0x8 ;  /* 0x0000000800067882 */ /* 0x000fe20000000000 */
[----:B------:R-:W-:-:S02]  /*00e0*/  UIADD3.X UR13, URZ, UR11, URZ, UP0, !UPT ;  /* 0x0000000b3f0d7290 */ /* 0x000fc400087fe43f */
[----:B------:R-:W-:-:S04]  /*00f0*/  UIADD3 UR6, -UR6, 0x100000, URZ ;  /* 0x0010000006067890 */ /* 0x000fc8000fffe13f */
[----:B------:R-:W-:Y:S02]  /*0100*/  USHF.L.U32 UR7, UR6, 0xb, URZ ;  /* 0x0000000b06077899 */ /* 0x000fe4000800063f */
[----:B------:R-:W-:Y:S02]  /*0110*/  USHF.L.U32 UR6, UR6, 0x1, URZ ;  /* 0x0000000106067899 */ /* 0x000fe4000800063f */
[----:B------:R-:W-:Y:S02]  /*0120*/  UIADD3.X UR15, URZ, UR11, URZ, UP1, !UPT ;  /* 0x0000000b3f0f7290 */ /* 0x000fe40008ffe43f */
[----:B------:R-:W-:Y:S02]  /*0130*/  UIADD3.X UR17, URZ, UR11, URZ, UP2, !UPT ;  /* 0x0000000b3f117290 */ /* 0x000fe400097fe43f */
[----:B------:R-:W-:Y:S01]  /*0140*/  UIADD3.X UR11, URZ, UR11, URZ, UP3, !UPT ;  /* 0x0000000b3f0b7290 */ /* 0x000fe20009ffe43f */
[----:B------:R2:W-:Y:S01]  /*0150*/  UTMACCTL.PF [UR12] ;  /* 0x000000000c0079b9 */ /* 0x0005e20008040000 */
[----:B-1----:R-:W-:-:S02]  /*0160*/  ULEA UR8, UR8, UR4, 0x18 ;  /* 0x0000000408087291 */ /* 0x002fc4000f8ec03f */
[----:B------:R-:W-:-:S04]  /*0170*/  UIADD3 UR4, -UR5, 0x100000, URZ ;  /* 0x0010000005047890 */ /* 0x000fc8000fffe13f */
[----:B------:R-:W-:Y:S02]  /*0180*/  USHF.L.U32 UR5, UR4, 0xb, URZ ;  /* 0x0000000b04057899 */ /* 0x000fe4000800063f */
[----:B------:R-:W-:Y:S01]  /*0190*/  USHF.L.U32 UR4, UR4, 0x1, URZ ;  /* 0x0000000104047899 */ /* 0x000fe2000800063f */
[----:B------:R2:W-:Y:S01]  /*01a0*/  UTMACCTL.PF [UR14] ;  /* 0x000000000e0079b9 */ /* 0x0005e20008040000 */
[----:B------:R2:W-:Y:S01]  /*01b0*/  UTMACCTL.PF [UR16] ;  /* 0x00000000100079b9 */ /* 0x0005e20008040000 */
[----:B------:R2:W-:Y:S01]  /*01c0*/  UTMACCTL.PF [UR10] ;  /* 0x000000000a0079b9 */ /* 0x0005e20008040000 */
[----:B------:R-:W1:Y:S08]  /*01d0*/  FENCE.VIEW.ASYNC.S ;  /* 0x00000000000073c6 */ /* 0x000e700000000000 */
[----:B-1----:R2:W1:Y:S01]  /*01e0*/  SYNCS.EXCH.64 URZ, [UR8], UR4 ;  /* 0x00000004083f75b2 */ /* 0x0024620008000100 */
[----:B------:R2:W3:Y:S02]  /*01f0*/  SYNCS.EXCH.64 URZ, [UR8+0x8], UR6 ;  /* 0x00000806083f75b2 */ /* 0x0004e40008000100 */
[----:B--2---:R-:W-:Y:S01]  /*0200*/  NOP ;  /* 0x0000000000007918 */ /* 0x004fe20000000000 */
.L_x_0:
[----:B------:R-:W-:Y:S05]  /*0210*/  @P0 BRA `(.L_x_1) ;  /* 0x0000000000440947 */ /* 0x000fea0003800000 */
[----:B------:R-:W2:Y:S01]  /*0220*/  S2UR UR5, SR_CgaCtaId ;  /* 0x00000000000579c3 */ /* 0x000ea20000008800 */
[----:B------:R-:W-:Y:S01]  /*0230*/  UMOV UR4, 0x400 ;  /* 0x0000040000047882 */ /* 0x000fe20000000000 */
[----:B------:R-:W-:Y:S01]  /*0240*/  UMOV UR6, 0x1 ;  /* 0x0000000100067882 */ /* 0x000fe20000000000 */
[----:B------:R-:W-:Y:S01]  /*0250*/  UMOV UR7, 0x8 ;  /* 0x0000000800077882 */ /* 0x000fe20000000000 */
[----:B--2---:R-:W-:Y:S02]  /*0260*/  ULEA UR8, UR5, UR4, 0x18 ;  /* 0x0000000405087291 */ /* 0x004fe4000f8ec03f */
[----:B------:R-:W-:-:S04]  /*0270*/  UIADD3 UR4, -UR6, 0x100000, URZ ;  /* 0x0010000006047890 */ /* 0x000fc8000fffe13f */
[----:B------:R-:W-:Y:S02]  /*0280*/  USHF.L.U32 UR5, UR4, 0xb, URZ ;  /* 0x0000000b04057899 */ /* 0x000fe4000800063f */
[----:B------:R-:W-:Y:S02]  /*0290*/  USHF.L.U32 UR4, UR4, 0x1, URZ ;  /* 0x0000000104047899 */ /* 0x000fe4000800063f */
[----:B------:R-:W-:-:S04]  /*02a0*/  UIADD3 UR6, -UR7, 0x100000, URZ ;  /* 0x0010000007067890 */ /* 0x000fc8000fffe13f */
[----:B------:R-:W-:Y:S02]  /*02b0*/  USHF.L.U32 UR7, UR6, 0xb, URZ ;  /* 0x0000000b06077899 */ /* 0x000fe4000800063f */
[----:B------:R-:W-:Y:S01]  /*02c0*/  USHF.L.U32 UR6, UR6, 0x1, URZ ;  /* 0x0000000106067899 */ /* 0x000fe2000800063f */
[----:B------:R-:W2:Y:S03]  /*02d0*/  FENCE.VIEW.ASYNC.S ;  /* 0x00000000000073c6 */ /* 0x000ea60000000000 */
[----:B--2---:R2:W4:Y:S08]  /*02e0*/  SYNCS.EXCH.64 URZ, [UR8+0x10], UR4 ;  /* 0x00001004083f75b2 */ /* 0x0045300008000100 */
[----:B------:R2:W5:Y:S01]  /*02f0*/  SYNCS.EXCH.64 URZ, [UR8+0x18], UR6 ;  /* 0x00001806083f75b2 */ /* 0x0005620008000100 */
[----:B------:R2:W3:Y:S01]  /*0300*/  SYNCS.EXCH.64 URZ, [UR8+0x20], UR4 ;  /* 0x00002004083f75b2 */ /* 0x0004e20008000100 */
[----:B------:R2:W1:Y:S01]  /*0310*/  SYNCS.EXCH.64 URZ, [UR8+0x28], UR6 ;  /* 0x00002806083f75b2 */ /* 0x0004620008000100 */
[----:B------:R-:W-:Y:S01]  /*0320*/  NOP ;  /* 0x0000000000007918 */ /* 0x000fe20000000000 */
.L_x_1:
[----:B------:R-:W-:Y:S01]  /*0330*/  ISETP.GT.AND P0, PT, R0, 0x3, PT ;  /* 0x000000030000780c */ /* 0x000fe20003f04270 */
[----:B------:R-:W-:Y:S01]  /*0340*/  NOP ;  /* 0x0000000000007918 */ /* 0x000fe20000000000 */
[----:B------:R-:W-:Y:S01]  /*0350*/  LOP3.LUT R2, R13, 0x1f, RZ, 0xc0, !PT ;  /* 0x0000001f0d027812 */ /* 0x000fe200078ec0ff */
[----:B-1-345:R-:W-:Y:S10]  /*0360*/  BAR.SYNC.DEFER_BLOCKING 0x0 ;  /* 0x0000000000007b1d */ /* 0x03aff40000010000 */
[----:B------:R-:W-:Y:S05]  /*0370*/  @P0 BRA `(.L_x_2) ;  /* 0x0000000c004c0947 */ /* 0x000fea0003800000 */
[----:B------:R-:W-:-:S08]  /*0380*/  NOP ;  /* 0x0000000000007918 */ /* 0x000fd00000000000 */
[----:B------:R-:W1:-:S00]  /*0390*/  USETMAXREG.DEALLOC.CTAPOOL 0x18 ;  /* 0x00000018000079c8 */ /* 0x000e4000080e0500 */
[----:B-1----:R-:W-:-:S13]  /*03a0*/  LOP3.LUT P0, RZ, R0, 0x3, RZ, 0xc0, !PT ;  /* 0x0000000300ff7812 */ /* 0x002fda000780c0ff */
[----:B--2---:R-:W-:Y:S05]  /*03b0*/  @P0 EXIT ;  /* 0x000000000000094d */ /* 0x004fea0003800000 */
[----:B------:R-:W1:Y:S01]  /*03c0*/  S2UR UR4, SR_CgaCtaId ;  /* 0x00000000000479c3 */ /* 0x000e620000008800 */
[----:B------:R-:W-:Y:S01]  /*03d0*/  UMOV UR41, 0x400 ;  /* 0x0000040000297882 */ /* 0x000fe20000000000 */
[----:B------:R-:W-:Y:S01]  /*03e0*/  IMAD.MOV.U32 R0, RZ, RZ, -0x80000000 ;  /* 0x80000000ff007424 */ /* 0x000fe200078e00ff */
[----:B------:R-:W-:Y:S01]  /*03f0*/  ULDC UR11, c[0x0][0x21c] ;  /* 0x00008700000b7ab9 */ /* 0x000fe20000000800 */
[----:B------:R-:W-:Y:S01]  /*0400*/  ULDC.64 UR8, c[0x0][0x198] ;  /* 0x0000660000087ab9 */ /* 0x000fe20000000a00 */
[----:B------:R-:W-:Y:S02]  /*0410*/  UIADD3 UR10, -UR11, URZ, URZ ;  /* 0x0000003f0b0a7290 */ /* 0x000fe4000fffe13f */
[----:B------:R-:W-:Y:S01]  /*0420*/  UIADD3 UR6, UR11, -0x1, URZ ;  /* 0xffffffff0b067890 */ /* 0x000fe2000fffe03f */
[----:B------:R-:W2:Y:S01]  /*0430*/  S2UR UR28, SR_CTAID.Y ;  /* 0x00000000001c79c3 */ /* 0x000ea20000002600 */
[----:B------:R-:W-:Y:S02]  /*0440*/  USHF.R.S32.HI UR10, URZ, 0x1f, UR10 ;  /* 0x0000001f3f0a7899 */ /* 0x000fe4000801140a */
[----:B------:R-:W-:-:S02]  /*0450*/  USHF.R.S32.HI UR7, URZ, 0x1f, UR6 ;  /* 0x0000001f3f077899 */ /* 0x000fc40008011406 */
[----:B------:R-:W-:Y:S02]  /*0460*/  ULEA.HI UR10, UR10, -UR11, URZ, 0x7 ;  /* 0x8000000b0a0a7291 */ /* 0x000fe4000f8f383f */
[----:B------:R-:W-:Y:S01]  /*0470*/  ULEA.HI UR7, UR7, UR6, URZ, 0x7 ;  /* 0x0000000607077291 */ /* 0x000fe2000f8f383f */
[----:B------:R-:W3:Y:S01]  /*0480*/  S2UR UR29, SR_CTAID.Z ;  /* 0x00000000001d79c3 */ /* 0x000ee20000002700 */
[----:B------:R-:W-:Y:S01]  /*0490*/  USHF.R.S32.HI UR10, URZ, 0x7, UR10 ;  /* 0x000000073f0a7899 */ /* 0x000fe2000801140a */
[----:B------:R-:W-:Y:S01]  /*04a0*/  ULDC.64 UR16, c[0x0][0x198] ;  /* 0x0000660000107ab9 */ /* 0x000fe20000000a00 */
[----:B------:R-:W-:Y:S02]  /*04b0*/  UMOV UR18, URZ ;  /* 0x0000003f00127c82 */ /* 0x000fe40008000000 */
[----:B------:R-:W-:Y:S02]  /*04c0*/  UIADD3 UR6, -UR10, URZ, URZ ;  /* 0x0000003f0a067290 */ /* 0x000fe4000fffe13f */
[----:B------:R-:W-:Y:S01]  /*04d0*/  UIADD3 UR30, UP2, UR8, 0xf0, URZ ;  /* 0x000000f0081e7890 */ /* 0x000fe2000ff5e03f */
[----:B------:R-:W4:Y:S01]  /*04e0*/  S2UR UR43, SR_CTAID.X ;  /* 0x00000000002b79c3 */ /* 0x000f220000002500 */
[----:B-1----:R-:W-:-:S02]  /*04f0*/  ULEA UR41, UR4, UR41, 0x18 ;  /* 0x0000002904297291 */ /* 0x002fc4000f8ec03f */
[----:B------:R-:W-:Y:S01]  /*0500*/  UIADD3 UR32, UP3, UR16, 0xf0, URZ ;  /* 0x000000f010207890 */ /* 0x000fe2000ff7e03f */
[----:B------:R-:W-:Y:S01]  /*0510*/  ULDC.64 UR4, c[0x0][0x198] ;  /* 0x0000660000047ab9 */ /* 0x000fe20000000a00 */
[----:B------:R-:W-:Y:S02]  /*0520*/  ULEA.HI.SX32 UR7, UR7, 0x1, 0x19 ;  /* 0x0000000107077891 */ /* 0x000fe4000f8fca3f */
[----:B------:R-:W-:-:S03]  /*0530*/  UIADD3 UR14, UP1, UR4, 0xf0, URZ ;  /* 0x000000f0040e7890 */ /* 0x000fc6000ff3e03f */
[----:B------:R-:W1:Y:S01]  /*0540*/  SYNCS.PHASECHK.TRANS64.TRYWAIT P0, [UR41+0x18], R0 ;  /* 0x00001800ff0075a7 */ /* 0x000e620008000169 */
[----:B------:R-:W-:Y:S01]  /*0550*/  UISETP.GT.AND UP0, UPT, UR11, URZ, UPT ;  /* 0x0000003f0b00728c */ /* 0x000fe2000bf04270 */
[----:B------:R-:W-:Y:S01]  /*0560*/  UMOV UR10, 0x20 ;  /* 0x00000020000a7882 */ /* 0x000fe20000000000 */
[----:B--2---:R-:W-:Y:S01]  /*0570*/  UMOV UR20, UR28 ;  /* 0x0000001c00147c82 */ /* 0x004fe20008000000 */
[----:B------:R-:W-:Y:S01]  /*0580*/  UMOV UR12, UR28 ;  /* 0x0000001c000c7c82 */ /* 0x000fe20008000000 */
[----:B---3--:R-:W-:Y:S01]  /*0590*/  UMOV UR21, UR29 ;  /* 0x0000001d00157c82 */ /* 0x008fe20008000000 */
[----:B------:R-:W-:Y:S01]  /*05a0*/  UMOV UR13, UR29 ;  /* 0x0000001d000d7c82 */ /* 0x000fe20008000000 */
[----:B-1--4-:R-:W-:Y:S05]  /*05b0*/  @!P0 BRA `(.L_x_3) ;  /* 0x0000005c00808947 */ /* 0x012fea0003800000 */
.L_x_22:
[----:B------:R-:W-:Y:S01]  /*05c0*/  ELECT P0, URZ, PT ;  /* 0x00000000003f782f */ /* 0x000fe20003800000 */
[----:B------:R-:W-:Y:S01]  /*05d0*/  @!UP0 UMOV UR7, UR6 ;  /* 0x0000000600078c82 */ /* 0x000fe20008000000 */
[----:B------:R-:W-:Y:S02]  /*05e0*/  UIADD3.X UR33, URZ, UR17, URZ, UP3, !UPT ;  /* 0x000000113f217290 */ /* 0x000fe40009ffe43f */
[----:B------:R-:W-:Y:S02]  /*05f0*/  USHF.L.U32 UR22, UR7, 0x7, URZ ;  /* 0x0000000707167899 */ /* 0x000fe4000800063f */
[----:B------:R-:W-:Y:S02]  /*0600*/  UIADD3.X UR15, URZ, UR5, URZ, UP1, !UPT ;  /* 0x000000053f0f7290 */ /* 0x000fe40008ffe43f */
[----:B------:R-:W-:Y:S02]  /*0610*/  UIADD3.X UR31, URZ, UR9, URZ, UP2, !UPT ;  /* 0x000000093f1f7290 */ /* 0x000fe400097fe43f */
[----:B------:R-:W-:-:S02]  /*0620*/  UIADD3 UR16, UR41, 0xc400, URZ ;  /* 0x0000c40029107890 */ /* 0x000fc4000fffe03f */
[----:B------:R-:W-:Y:S01]  /*0630*/  UIADD3 UR17, UR41, 0x10, URZ ;  /* 0x0000001029117890 */ /* 0x000fe2000fffe03f */
[----:B------:R-:W-:Y:S01]  /*0640*/  @P0 IMAD.MOV.U32 R2, RZ, RZ, 0x6000 ;  /* 0x00006000ff020424 */ /* 0x000fe200078e00ff */
[----:B------:R-:W-:Y:S02]  /*0650*/  UIADD3 UR19, UR22, -0x80, URZ ;  /* 0xffffff8016137890 */ /* 0x000fe4000fffe03f */
[----:B------:R-:W-:Y:S02]  /*0660*/  UIADD3 UR8, UR41, 0xe400, URZ ;  /* 0x0000e40029087890 */ /* 0x000fe4000fffe03f */
[----:B------:R2:W-:Y:S01]  /*0670*/  @P0 SYNCS.ARRIVE.TRANS64 RZ, [UR41+0x10], R2 ;  /* 0x00001002ffff09a7 */ /* 0x0005e20008000029 */
[----:B------:R-:W-:Y:S02]  /*0680*/  UIADD3 UR9, UR41, 0x10, URZ ;  /* 0x0000001029097890 */ /* 0x000fe4000fffe03f */
[----:B------:R-:W-:Y:S02]  /*0690*/  UIADD3 UR24, UR41, 0x10400, URZ ;  /* 0x0001040029187890 */ /* 0x000fe4000fffe03f */
[----:B------:R-:W-:Y:S01]  /*06a0*/  UIADD3 UR25, UR41, 0x10, URZ ;  /* 0x0000001029197890 */ /* 0x000fe2000fffe03f */
[----:B------:R3:W-:Y:S01]  /*06b0*/  UTMALDG.4D [UR16], [UR14], desc[URZ] ;  /* 0x00003f100e0075b4 */ /* 0x0007e20008019000 */
[----:B------:R-:W-:Y:S01]  /*06c0*/  UMOV UR11, UR19 ;  /* 0x00000013000b7c82 */ /* 0x000fe20008000000 */
[----:B------:R-:W-:Y:S01]  /*06d0*/  UMOV UR26, 0x40 ;  /* 0x00000040001a7882 */ /* 0x000fe20000000000 */
[----:B------:R-:W-:Y:S01]  /*06e0*/  UMOV UR27, UR19 ;  /* 0x00000013001b7c82 */ /* 0x000fe20008000000 */
[----:B------:R-:W-:Y:S01]  /*06f0*/  ULDC.64 UR4, c[0x0][0x198] ;  /* 0x0000660000047ab9 */ /* 0x000fe20000000a00 */
[----:B------:R-:W-:Y:S01]  /*0700*/  UMOV UR42, URZ ;  /* 0x0000003f002a7c82 */ /* 0x000fe20008000000 */
[----:B------:R-:W-:Y:S01]  /*0710*/  UIADD3 UR6, UP0, UR4, 0x70, URZ ;  /* 0x0000007004067890 */ /* 0x000fe2000ff1e03f */
[----:B------:R4:W-:Y:S01]  /*0720*/  UTMALDG.4D [UR8], [UR30], desc[URZ] ;  /* 0x00003f081e0075b4 */ /* 0x0009e20008019000 */
[----:B------:R2:W-:Y:S01]  /*0730*/  UTMALDG.4D [UR24], [UR32], desc[URZ] ;  /* 0x00003f18200075b4 */ /* 0x0005e20008019000 */
[----:B------:R-:W5:Y:S01]  /*0740*/  SYNCS.PHASECHK.TRANS64.TRYWAIT P0, [UR41+0x8], R0 ;  /* 0x00000800ff0075a7 */ /* 0x000f620008000169 */
[----:B---3--:R-:W-:Y:S01]  /*0750*/  ULDC.64 UR14, c[0x0][0x198] ;  /* 0x00006600000e7ab9 */ /* 0x008fe20000000a00 */
[----:B----4-:R-:W-:Y:S01]  /*0760*/  ULDC.64 UR8, c[0x0][0x198] ;  /* 0x0000660000087ab9 */ /* 0x010fe20000000a00 */
[----:B------:R-:W-:Y:S01]  /*0770*/  UMOV UR10, 0x20 ;  /* 0x00000020000a7882 */ /* 0x000fe20000000000 */
[----:B--2--5:R-:W-:Y:S05]  /*0780*/  @!P0 BRA `(.L_x_4) ;  /* 0x0000005c002c8947 */ /* 0x024fea0003800000 */
.L_x_23:
[----:B------:R-:W-:Y:S01]  /*0790*/  ELECT P0, URZ, PT ;  /* 0x00000000003f782f */ /* 0x000fe20003800000 */
[----:B------:R-:W-:Y:S02]  /*07a0*/  UIADD3.X UR5, URZ, UR5, URZ, UP0, !UPT ;  /* 0x000000053f057290 */ /* 0x000fe400087fe43f */
[----:B------:R-:W-:Y:S02]  /*07b0*/  UISETP.GE.AND UP0, UPT, UR7, 0x2, UPT ;  /* 0x000000020700788c */ /* 0x000fe4000bf06270 */
[----:B------:R-:W-:Y:S02]  /*07c0*/  UIADD3 UR14, UP1, UR14, 0x70, URZ ;  /* 0x000000700e0e7890 */ /* 0x000fe4000ff3e03f */
[----:B------:R-:W-:Y:S02]  /*07d0*/  UIADD3 UR16, UP2, UR8, 0x70, URZ ;  /* 0x0000007008107890 */ /* 0x000fe4000ff5e03f */
[----:B------:R-:W-:Y:S02]  /*07e0*/  USHF.L.U32 UR43, UR43, 0x7, URZ ;  /* 0x000000072b2b7899 */ /* 0x000fe4000800063f */
[----:B------:R-:W-:-:S02]  /*07f0*/  UIADD3 UR40, UR41, 0x6400, URZ ;  /* 0x0000640029287890 */ /* 0x000fc4000fffe03f */
[----:B------:R-:W-:Y:S01]  /*0800*/  @P0 IMAD.MOV.U32 R0, RZ, RZ, 0x6000 ;  /* 0x00006000ff000424 */ /* 0x000fe200078e00ff */
[----:B------:R-:W-:Y:S02]  /*0810*/  UIADD3.X UR15, URZ, UR15, URZ, UP1, !UPT ;  /* 0x0000000f3f0f7290 */ /* 0x000fe40008ffe43f */
[----:B------:R-:W-:Y:S02]  /*0820*/  UIADD3 UR8, UR41, 0x8400, URZ ;  /* 0x0000840029087890 */ /* 0x000fe4000fffe03f */
[----:B------:R2:W-:Y:S01]  /*0830*/  @P0 SYNCS.ARRIVE.TRANS64 RZ, [UR41], R0 ;  /* 0x00000000ffff09a7 */ /* 0x0005e20008000029 */
[----:B------:R-:W-:Y:S01]  /*0840*/  PLOP3.LUT P0, PT, PT, PT, UP0, 0x80, 0x0 ;  /* 0x000000000000781c */ /* 0x000fe20003f0f008 */
[----:B------:R-:W-:Y:S02]  /*0850*/  UIADD3.X UR17, URZ, UR9, URZ, UP2, !UPT ;  /* 0x000000093f117290 */ /* 0x000fe400097fe43f */
[----:B------:R-:W-:Y:S01]  /*0860*/  UIADD3 UR24, UR41, 0xa400, URZ ;  /* 0x0000a40029187890 */ /* 0x000fe2000fffe03f */
[----:B------:R-:W-:Y:S01]  /*0870*/  UMOV UR44, UR28 ;  /* 0x0000001c002c7c82 */ /* 0x000fe20008000000 */
[----:B------:R-:W-:Y:S01]  /*0880*/  UMOV UR45, UR29 ;  /* 0x0000001d002d7c82 */ /* 0x000fe20008000000 */
[----:B------:R-:W-:Y:S01]  /*0890*/  UMOV UR4, UR6 ;  /* 0x0000000600047c82 */ /* 0x000fe20008000000 */
[----:B------:R-:W-:Y:S01]  /*08a0*/  UMOV UR12, UR28 ;  /* 0x0000001c000c7c82 */ /* 0x000fe20008000000 */
[----:B------:R-:W-:Y:S01]  /*08b0*/  UMOV UR13, UR29 ;  /* 0x0000001d000d7c82 */ /* 0x000fe20008000000 */
[----:B------:R-:W-:Y:S01]  /*08c0*/  UMOV UR9, UR41 ;  /* 0x0000002900097c82 */ /* 0x000fe20008000000 */
[----:B------:R-:W-:Y:S01]  /*08d0*/  UMOV UR11, UR43 ;  /* 0x0000002b000b7c82 */ /* 0x000fe20008000000 */
[----:B------:R3:W-:Y:S01]  /*08e0*/  UTMALDG.4D [UR40], [UR4], desc[URZ] ;  /* 0x00003f28040075b4 */ /* 0x0007e20008019000 */
[----:B------:R-:W-:Y:S01]  /*08f0*/  UMOV UR26, 0x40 ;  /* 0x00000040001a7882 */ /* 0x000fe20000000000 */
[----:B------:R-:W-:Y:S01]  /*0900*/  UMOV UR25, UR41 ;  /* 0x0000002900197c82 */ /* 0x000fe20008000000 */
[----:B------:R-:W-:Y:S01]  /*0910*/  UMOV UR27, UR43 ;  /* 0x0000002b001b7c82 */ /* 0x000fe20008000000 */
[----:B--2---:R-:W-:Y:S01]  /*0920*/  IMAD.MOV.U32 R0, RZ, RZ, 0x1 ;  /* 0x00000001ff007424 */ /* 0x004fe200078e00ff */
[----:B------:R3:W-:Y:S01]  /*0930*/  UTMALDG.4D [UR8], [UR14], desc[URZ] ;  /* 0x00003f080e0075b4 */ /* 0x0007e20008019000 */
[----:B------:R3:W-:Y:S02]  /*0940*/  UTMALDG.4D [UR24], [UR16], desc[URZ] ;  /* 0x00003f18100075b4 */ /* 0x0007e40008019000 */
[----:B---3--:R-:W-:Y:S05]  /*0950*/  @!P0 BRA `(.L_x_5) ;  /* 0x0000000400288947 */ /* 0x008fea0003800000 */
[----:B------:R-:W-:Y:S01]  /*0960*/  UIADD3 UR7, -UR7, URZ, URZ ;  /* 0x0000003f07077290 */ /* 0x000fe2000fffe13f */
[----:B-1----:R-:W-:Y:S01]  /*0970*/  IMAD.MOV.U32 R5, RZ, RZ, 0x1 ;  /* 0x00000001ff057424 */ /* 0x002fe200078e00ff */
[----:B------:R-:W-:-:S03]  /*0980*/  UIADD3 UR27, UR22, -0x100, URZ ;  /* 0xffffff00161b7890 */ /* 0x000fc6000fffe03f */
[----:B------:R-:W-:Y:S01]  /*0990*/  ULDC.64 UR22, c[0x0][0x198] ;  /* 0x0000660000167ab9 */ /* 0x000fe20000000a00 */
[----:B------:R-:W-:-:S08]  /*09a0*/  MOV R4, UR7 ;  /* 0x0000000700047c02 */ /* 0x000fd00008000f00 */
.L_x_8:
[----:B------:R-:W-:Y:S01]  /*09b0*/  LOP3.LUT R0, R5, 0x1, RZ, 0x3c, !PT ;  /* 0x0000000105007812 */ /* 0x000fe200078e3cff */
[----:B------:R-:W-:Y:S02]  /*09c0*/  UIADD3 UR6, UP0, UR22, 0xf0, URZ ;  /* 0x000000f016067890 */ /* 0x000fe4000ff1e03f */
[----:B------:R-:W-:Y:S02]  /*09d0*/  UIADD3 UR14, UP1, UR22, 0xf0, URZ ;  /* 0x000000f0160e7890 */ /* 0x000fe4000ff3e03f */
[----:B------:R-:W-:-:S04]  /*09e0*/  IMAD.U32 R2, R0, -0x80000000, RZ ;  /* 0x8000000000027824 */ /* 0x000fc800078e00ff */
[----:B------:R-:W1:Y:S02]  /*09f0*/  SYNCS.PHASECHK.TRANS64.TRYWAIT P0, [UR41+0x18], R2 ;  /* 0x00001802ff0075a7 */ /* 0x000e640008000169 */
[----:B-1----:R-:W-:Y:S05]  /*0a00*/  @!P0 BRA `(.L_x_6) ;  /* 0x0000005800ac8947 */ /* 0x002fea0003800000 */
.L_x_25:
[----:B------:R-:W-:Y:S01]  /*0a10*/  ELECT P0, URZ, PT ;  /* 0x00000000003f782f */ /* 0x000fe20003800000 */
[----:B------:R-:W-:Y:S01]  /*0a20*/  VIADD R4, R4, 0x1 ;  /* 0x0000000104047836 */ /* 0x000fe20000000000 */
[----:B------:R-:W-:Y:S02]  /*0a30*/  UIADD3 UR4, UP2, UR22, 0xf0, URZ ;  /* 0x000000f016047890 */ /* 0x000fe4000ff5e03f */
[----:B------:R-:W-:Y:S02]  /*0a40*/  UIADD3 UR24, UR41, 0xc400, URZ ;  /* 0x0000c40029187890 */ /* 0x000fe4000fffe03f */
[----:B------:R-:W-:Y:S01]  /*0a50*/  UIADD3 UR25, UR41, 0x10, URZ ;  /* 0x0000001029197890 */ /* 0x000fe2000fffe03f */
[----:B------:R-:W-:Y:S01]  /*0a60*/  ISETP.NE.AND P1, PT, R4, -0x1, PT ;  /* 0xffffffff0400780c */ /* 0x000fe20003f25270 */
[----:B------:R-:W-:Y:S02]  /*0a70*/  UIADD3.X UR7, URZ, UR23, URZ, UP0, !UPT ;  /* 0x000000173f077290 */ /* 0x000fe400087fe43f */
[----:B------:R-:W-:-:S02]  /*0a80*/  UIADD3 UR16, UR41, 0xe400, URZ ;  /* 0x0000e40029107890 */ /* 0x000fc4000fffe03f */
[----:B------:R-:W-:Y:S01]  /*0a90*/  UIADD3 UR17, UR41, 0x10, URZ ;  /* 0x0000001029117890 */ /* 0x000fe2000fffe03f */
[----:B------:R-:W-:Y:S01]  /*0aa0*/  @P0 IMAD.MOV.U32 R2, RZ, RZ, 0x6000 ;  /* 0x00006000ff020424 */ /* 0x000fe200078e00ff */
[----:B------:R-:W-:Y:S02]  /*0ab0*/  UIADD3.X UR15, URZ, UR23, URZ, UP1, !UPT ;  /* 0x000000173f0f7290 */ /* 0x000fe40008ffe43f */
[----:B------:R-:W-:Y:S02]  /*0ac0*/  UIADD3 UR8, UR41, 0x10400, URZ ;  /* 0x0001040029087890 */ /* 0x000fe4000fffe03f */
[----:B------:R2:W-:Y:S01]  /*0ad0*/  @P0 SYNCS.ARRIVE.TRANS64 RZ, [UR41+0x10], R2 ;  /* 0x00001002ffff09a7 */ /* 0x0005e20008000029 */
[----:B------:R-:W-:Y:S02]  /*0ae0*/  UIADD3 UR9, UR41, 0x10, URZ ;  /* 0x0000001029097890 */ /* 0x000fe4000fffe03f */
[----:B------:R-:W-:Y:S01]  /*0af0*/  UIADD3.X UR5, URZ, UR23, URZ, UP2, !UPT ;  /* 0x000000173f057290 */ /* 0x000fe200097fe43f */
[----:B------:R-:W-:Y:S01]  /*0b00*/  UMOV UR26, URZ ;  /* 0x0000003f001a7c82 */ /* 0x000fe20008000000 */
[----:B------:R-:W-:Y:S01]  /*0b10*/  UMOV UR18, 0x20 ;  /* 0x0000002000127882 */ /* 0x000fe20000000000 */
[----:B------:R-:W-:Y:S01]  /*0b20*/  UMOV UR19, UR27 ;  /* 0x0000001b00137c82 */ /* 0x000fe20008000000 */
[----:B------:R-:W-:Y:S01]  /*0b30*/  UMOV UR20, UR28 ;  /* 0x0000001c00147c82 */ /* 0x000fe20008000000 */
[----:B------:R-:W-:Y:S01]  /*0b40*/  UMOV UR21, UR29 ;  /* 0x0000001d00157c82 */ /* 0x000fe20008000000 */
[----:B--2---:R-:W-:Y:S01]  /*0b50*/  IMAD.U32 R2, R5, -0x80000000, RZ ;  /* 0x8000000005027824 */ /* 0x004fe200078e00ff */
[----:B------:R2:W-:Y:S01]  /*0b60*/  UTMALDG.4D [UR24], [UR6], desc[URZ] ;  /* 0x00003f18060075b4 */ /* 0x0005e20008019000 */
[----:B------:R-:W-:Y:S01]  /*0b70*/  UMOV UR10, 0x40 ;  /* 0x00000040000a7882 */ /* 0x000fe20000000000 */
[----:B------:R-:W-:Y:S01]  /*0b80*/  UMOV UR11, UR27 ;  /* 0x0000001b000b7c82 */ /* 0x000fe20008000000 */
[----:B------:R-:W-:Y:S01]  /*0b90*/  UMOV UR12, UR28 ;  /* 0x0000001c000c7c82 */ /* 0x000fe20008000000 */
[----:B------:R-:W-:Y:S01]  /*0ba0*/  UMOV UR13, UR29 ;  /* 0x0000001d000d7c82 */ /* 0x000fe20008000000 */
[----:B------:R-:W-:Y:S01]  /*0bb0*/  UIADD3 UR35, UR27, 0x80, URZ ;  /* 0x000000801b237890 */ /* 0x000fe2000fffe03f */
[----:B------:R2:W-:Y:S01]  /*0bc0*/  UTMALDG.4D [UR16], [UR14], desc[URZ] ;  /* 0x00003f100e0075b4 */ /* 0x0005e20008019000 */
[----:B------:R2:W-:Y:S01]  /*0bd0*/  UTMALDG.4D [UR8], [UR4], desc[URZ] ;  /* 0x00003f08040075b4 */ /* 0x0005e20008019000 */
[----:B------:R-:W3:Y:S02]  /*0be0*/  SYNCS.PHASECHK.TRANS64.TRYWAIT P0, [UR41+0x28], R2 ;  /* 0x00002802ff0075a7 */ /* 0x000ee40008000169 */
[----:B--23--:R-:W-:Y:S07]  /*0bf0*/  @!P0 BRA `(.L_x_7) ;  /* 0x0000005800508947 */ /* 0x00cfee0003800000 */
.L_x_27:
[----:B------:R-:W-:Y:S01]  /*0c00*/  ELECT P0, URZ, PT ;  /* 0x00000000003f782f */ /* 0x000fe20003800000 */
[----:B-1----:R-:W-:Y:S01]  /*0c10*/  IMAD.MOV.U32 R5, RZ, RZ, R0 ;  /* 0x000000ffff057224 */ /* 0x002fe200078e0000 */
[----:B------:R-:W-:Y:S02]  /*0c20*/  UIADD3 UR4, UP0, UR22, 0x170, URZ ;  /* 0x0000017016047890 */ /* 0x000fe4000ff1e03f */
[----:B------:R-:W-:Y:S02]  /*0c30*/  UIADD3 UR6, UP1, UR22, 0x170, URZ ;  /* 0x0000017016067890 */ /* 0x000fe4000ff3e03f */
[----:B------:R-:W-:Y:S02]  /*0c40*/  UIADD3 UR14, UP2, UR22, 0x170, URZ ;  /* 0x00000170160e7890 */ /* 0x000fe4000ff5e03f */
[----:B------:R-:W-:Y:S02]  /*0c50*/  UIADD3 UR32, UR41, 0x400, URZ ;  /* 0x0000040029207890 */ /* 0x000fe4000fffe03f */
[----:B------:R-:W-:-:S02]  /*0c60*/  UIADD3 UR33, UR41, 0x20, URZ ;  /* 0x0000002029217890 */ /* 0x000fc4000fffe03f */
[----:B------:R-:W-:Y:S01]  /*0c70*/  UIADD3.X UR5, URZ, UR23, URZ, UP0, !UPT ;  /* 0x000000173f057290 */ /* 0x000fe200087fe43f */
[----:B------:R-:W-:Y:S01]  /*0c80*/  @P0 MOV R2, 0x6000 ;  /* 0x0000600000020802 */ /* 0x000fe20000000f00 */
[----:B------:R-:W-:Y:S02]  /*0c90*/  UIADD3 UR16, UR41, 0x2400, URZ ;  /* 0x0000240029107890 */ /* 0x000fe4000fffe03f */
[----:B------:R-:W-:Y:S02]  /*0ca0*/  UIADD3 UR17, UR41, 0x20, URZ ;  /* 0x0000002029117890 */ /* 0x000fe4000fffe03f */
[----:B------:R2:W-:Y:S01]  /*0cb0*/  @P0 SYNCS.ARRIVE.TRANS64 RZ, [UR41+0x20], R2 ;  /* 0x00002002ffff09a7 */ /* 0x0005e20008000029 */
[----:B------:R-:W-:Y:S02]  /*0cc0*/  UIADD3.X UR7, URZ, UR23, URZ, UP1, !UPT ;  /* 0x000000173f077290 */ /* 0x000fe40008ffe43f */
[----:B------:R-:W-:Y:S02]  /*0cd0*/  UIADD3 UR8, UR41, 0x4400, URZ ;  /* 0x0000440029087890 */ /* 0x000fe4000fffe03f */
[----:B------:R-:W-:-:S02]  /*0ce0*/  UIADD3 UR9, UR41, 0x20, URZ ;  /* 0x0000002029097890 */ /* 0x000fc4000fffe03f */
[----:B------:R-:W-:Y:S01]  /*0cf0*/  UIADD3.X UR15, URZ, UR23, URZ, UP2, !UPT ;  /* 0x000000173f0f7290 */ /* 0x000fe200097fe43f */
[----:B------:R-:W-:Y:S01]  /*0d00*/  UMOV UR34, URZ ;  /* 0x0000003f00227c82 */ /* 0x000fe20008000000 */
[----:B------:R-:W-:Y:S01]  /*0d10*/  UMOV UR36, UR28 ;  /* 0x0000001c00247c82 */ /* 0x000fe20008000000 */
[----:B------:R-:W-:Y:S01]  /*0d20*/  UMOV UR37, UR29 ;  /* 0x0000001d00257c82 */ /* 0x000fe20008000000 */
[----:B------:R-:W-:Y:S01]  /*0d30*/  UMOV UR18, 0x20 ;  /* 0x0000002000127882 */ /* 0x000fe20000000000 */
[----:B------:R-:W-:Y:S01]  /*0d40*/  UMOV UR19, UR35 ;  /* 0x0000002300137c82 */ /* 0x000fe20008000000 */
[----:B------:R-:W-:Y:S01]  /*0d50*/  UMOV UR20, UR28 ;  /* 0x0000001c00147c82 */ /* 0x000fe20008000000 */
[----:B------:R-:W-:Y:S01]  /*0d60*/  UMOV UR21, UR29 ;  /* 0x0000001d00157c82 */ /* 0x000fe20008000000 */
[----:B------:R2:W-:Y:S01]  /*0d70*/  UTMALDG.4D [UR32], [UR4], desc[URZ] ;  /* 0x00003f20040075b4 */ /* 0x0005e20008019000 */
[----:B------:R-:W-:Y:S01]  /*0d80*/  UMOV UR10, 0x40 ;  /* 0x00000040000a7882 */ /* 0x000fe20000000000 */
[----:B------:R-:W-:Y:S01]  /*0d90*/  UMOV UR12, UR28 ;  /* 0x0000001c000c7c82 */ /* 0x000fe20008000000 */
[----:B------:R-:W-:Y:S01]  /*0da0*/  UMOV UR13, UR29 ;  /* 0x0000001d000d7c82 */ /* 0x000fe20008000000 */
[----:B------:R-:W-:Y:S01]  /*0db0*/  UMOV UR11, UR35 ;  /* 0x00000023000b7c82 */ /* 0x000fe20008000000 */
[----:B------:R-:W-:Y:S01]  /*0dc0*/  UIADD3 UR27, UR27, -0x80, URZ ;  /* 0xffffff801b1b7890 */ /* 0x000fe2000fffe03f */
[----:B------:R2:W-:Y:S01]  /*0dd0*/  UTMALDG.4D [UR16], [UR6], desc[URZ] ;  /* 0x00003f10060075b4 */ /* 0x0005e20008019000 */
[----:B------:R2:W-:Y:S02]  /*0de0*/  UTMALDG.4D [UR8], [UR14], desc[URZ] ;  /* 0x00003f080e0075b4 */ /* 0x0005e40008019000 */
[----:B--2---:R-:W-:Y:S08]  /*0df0*/  @P1 BRA `(.L_x_8) ;  /* 0xfffffff800ec1947 */ /* 0x004ff0000383ffff */
.L_x_5:
[----:B------:R-:W-:Y:S01]  /*0e00*/  IMAD.U32 R2, R0, -0x80000000, RZ ;  /* 0x8000000000027824 */ /* 0x000fe200078e00ff */
[----:B------:R-:W-:Y:S01]  /*0e10*/  UIADD3 UR24, UR41, 0x400, URZ ;  /* 0x0000040029187890 */ /* 0x000fe2000fffe03f */
[----:B------:R-:W-:Y:S02]  /*0e20*/  ULDC.64 UR4, c[0x0][0x198] ;  /* 0x0000660000047ab9 */ /* 0x000fe40000000a00 */
[----:B------:R-:W2:Y:S01]  /*0e30*/  SYNCS.PHASECHK.TRANS64.TRYWAIT P0, [UR41+0x28], R2 ;  /* 0x00002802ff0075a7 */ /* 0x000ea20008000169 */
[----:B------:R-:W-:Y:S01]  /*0e40*/  ULDC.64 UR8, c[0x0][0x198] ;  /* 0x0000660000087ab9 */ /* 0x000fe20000000a00 */
[----:B------:R-:W-:Y:S01]  /*0e50*/  ULDC.64 UR10, c[0x0][0x198] ;  /* 0x00006600000a7ab9 */ /* 0x000fe20000000a00 */
[----:B--2---:R-:W-:Y:S06]  /*0e60*/  @!P0 BRA `(.L_x_9) ;  /* 0x0000005400d08947 */ /* 0x004fec0003800000 */
.L_x_29:
[----:B------:R-:W-:Y:S02]  /*0e70*/  ELECT P0, URZ, PT ;  /* 0x00000000003f782f */ /* 0x000fe40003800000 */
[----:B------:R-:W-:Y:S01]  /*0e80*/  LOP3.LUT R0, R0, 0x1, RZ, 0x3c, !PT ;  /* 0x0000000100007812 */ /* 0x000fe200078e3cff */
[----:B------:R-:W-:Y:S02]  /*0e90*/  UIADD3 UR6, UP0, UR4, 0x170, URZ ;  /* 0x0000017004067890 */ /* 0x000fe4000ff1e03f */
[----:B------:R-:W-:Y:S02]  /*0ea0*/  UIADD3 UR14, UP1, UR8, 0x170, URZ ;  /* 0x00000170080e7890 */ /* 0x000fe4000ff3e03f */
[----:B------:R-:W-:Y:S02]  /*0eb0*/  UIADD3.X UR7, URZ, UR5, URZ, UP0, !UPT ;  /* 0x000000053f077290 */ /* 0x000fe400087fe43f */
[----:B------:R-:W-:Y:S02]  /*0ec0*/  UIADD3 UR4, UP0, UR10, 0x170, URZ ;  /* 0x000001700a047890 */ /* 0x000fe4000ff1e03f */
[----:B------:R-:W-:-:S02]  /*0ed0*/  UIADD3 UR25, UR41, 0x20, URZ ;  /* 0x0000002029197890 */ /* 0x000fc4000fffe03f */
[----:B------:R-:W-:Y:S01]  /*0ee0*/  UIADD3 UR16, UR41, 0x2400, URZ ;  /* 0x0000240029107890 */ /* 0x000fe2000fffe03f */
[----:B------:R-:W-:Y:S01]  /*0ef0*/  @P0 IMAD.MOV.U32 R2, RZ, RZ, 0x6000 ;  /* 0x00006000ff020424 */ /* 0x000fe200078e00ff */
[----:B------:R-:W-:Y:S02]  /*0f00*/  UIADD3 UR17, UR41, 0x20, URZ ;  /* 0x0000002029117890 */ /* 0x000fe4000fffe03f */
[----:B------:R-:W-:Y:S01]  /*0f10*/  UIADD3.X UR15, URZ, UR9, URZ, UP1, !UPT ;  /* 0x000000093f0f7290 */ /* 0x000fe20008ffe43f */
[----:B------:R2:W-:Y:S01]  /*0f20*/  @P0 SYNCS.ARRIVE.TRANS64 RZ, [UR41+0x20], R2 ;  /* 0x00002002ffff09a7 */ /* 0x0005e20008000029 */
[----:B------:R-:W-:Y:S02]  /*0f30*/  UIADD3 UR8, UR41, 0x4400, URZ ;  /* 0x0000440029087890 */ /* 0x000fe4000fffe03f */
[----:B------:R-:W-:Y:S02]  /*0f40*/  UIADD3 UR9, UR41, 0x20, URZ ;  /* 0x0000002029097890 */ /* 0x000fe4000fffe03f */
[----:B------:R-:W-:Y:S01]  /*0f50*/  UIADD3.X UR5, URZ, UR11, URZ, UP0, !UPT ;  /* 0x0000000b3f057290 */ /* 0x000fe200087fe43f */
[----:B------:R-:W-:Y:S01]  /*0f60*/  UMOV UR26, URZ ;  /* 0x0000003f001a7c82 */ /* 0x000fe20008000000 */
[----:B------:R-:W-:Y:S01]  /*0f70*/  UMOV UR27, URZ ;  /* 0x0000003f001b7c82 */ /* 0x000fe20008000000 */
[----:B------:R-:W-:Y:S01]  /*0f80*/  UMOV UR18, 0x20 ;  /* 0x0000002000127882 */ /* 0x000fe20000000000 */
[----:B------:R-:W-:Y:S01]  /*0f90*/  UMOV UR19, URZ ;  /* 0x0000003f00137c82 */ /* 0x000fe20008000000 */
[----:B------:R-:W-:Y:S01]  /*0fa0*/  UMOV UR20, UR28 ;  /* 0x0000001c00147c82 */ /* 0x000fe20008000000 */
[----:B------:R-:W-:Y:S01]  /*0fb0*/  UMOV UR21, UR29 ;  /* 0x0000001d00157c82 */ /* 0x000fe20008000000 */
[----:B--2---:R-:W-:Y:S01]  /*0fc0*/  IMAD.U32 R2, R0, -0x80000000, RZ ;  /* 0x8000000000027824 */ /* 0x004fe200078e00ff */
[----:B------:R2:W-:Y:S01]  /*0fd0*/  UTMALDG.4D [UR24], [UR6], desc[URZ] ;  /* 0x00003f18060075b4 */ /* 0x0005e20008019000 */
[----:B------:R-:W-:Y:S01]  /*0fe0*/  UMOV UR10, 0x40 ;  /* 0x00000040000a7882 */ /* 0x000fe20000000000 */
[----:B------:R-:W-:Y:S01]  /*0ff0*/  UMOV UR11, URZ ;  /* 0x0000003f000b7c82 */ /* 0x000fe20008000000 */
[----:B------:R-:W-:Y:S01]  /*1000*/  UMOV UR12, UR28 ;  /* 0x0000001c000c7c82 */ /* 0x000fe20008000000 */
[----:B------:R-:W-:Y:S01]  /*1010*/  UMOV UR13, UR29 ;  /* 0x0000001d000d7c82 */ /* 0x000fe20008000000 */
[----:B------:R2:W-:Y:S01]  /*1020*/  UTMALDG.4D [UR16], [UR14], desc[URZ] ;  /* 0x00003f100e0075b4 */ /* 0x0005e20008019000 */
[----:B------:R2:W-:Y:S01]  /*1030*/  UTMALDG.4D [UR8], [UR4], desc[URZ] ;  /* 0x00003f08040075b4 */ /* 0x0005e20008019000 */
[----:B------:R-:W3:Y:S02]  /*1040*/  SYNCS.PHASECHK.TRANS64.TRYWAIT P0, [UR41+0x28], R2 ;  /* 0x00002802ff0075a7 */ /* 0x000ee40008000169 */
[----:B--23--:R-:W-:Y:S05]  /*1050*/  @!P0 BRA `(.L_x_10) ;  /* 0x0000005400708947 */ /* 0x00cfea0003800000 */
.L_x_31:
[----:B------:R-:W-:-:S13]  /*1060*/  ELECT P0, URZ, PT ;  /* 0x00000000003f782f */ /* 0x000fda0003800000 */
[----:B------:R-:W-:Y:S05]  /*1070*/  @!P0 EXIT ;  /* 0x000000000000894d */ /* 0x000fea0003800000 */
[----:B------:R-:W-:-:S04]  /*1080*/  MOV R0, 0x6000 ;  /* 0x0000600000007802 */ /* 0x000fc80000000f00 */
[----:B------:R-:W-:Y:S01]  /*1090*/  SYNCS.ARRIVE.TRANS64 RZ, [UR41+0x20], R0 ;  /* 0x00002000ffff79a7 */ /* 0x000fe20008000029 */
[----:B------:R-:W-:Y:S05]  /*10a0*/  EXIT ;  /* 0x000000000000794d */ /* 0x000fea0003800000 */
.L_x_2:
[----:B------:R-:W-:-:S08]  /*10b0*/  NOP ;  /* 0x0000000000007918 */ /* 0x000fd00000000000 */
[----:B------:R-:W1:Y:S02]  /*10c0*/  USETMAXREG.TRY_ALLOC.CTAPOOL UP0, 0xf0 ;  /* 0x000000f0000079c8 */ /* 0x000e640008000600 */
[----:B-1----:R-:W-:-:S13]  /*10d0*/  PLOP3.LUT P0, PT, PT, PT, UP0, 0x80, 0x0 ;  /* 0x000000000000781c */ /* 0x002fda0003f0f008 */
[----:B------:R-:W-:Y:S05]  /*10e0*/  @!P0 BRA `(.L_x_2) ;  /* 0xfffffffc00f08947 */ /* 0x000fea000383ffff */
[----:B------:R-:W-:Y:S01]  /*10f0*/  VIADD R8, R13, 0xffffff80 ;  /* 0xffffff800d087836 */ /* 0x000fe20000000000 */
[----:B--2---:R-:W1:Y:S01]  /*1100*/  S2UR UR5, SR_CgaCtaId ;  /* 0x00000000000579c3 */ /* 0x004e620000008800 */
[----:B------:R-:W-:-:S03]  /*1110*/  UMOV UR4, 0x400 ;  /* 0x0000040000047882 */ /* 0x000fc60000000000 */
[----:B------:R-:W-:-:S04]  /*1120*/  PRMT R9, R8, 0x9910, RZ ;  /* 0x0000991008097816 */ /* 0x000fc800000000ff */
[----:B------:R-:W-:Y:S01]  /*1130*/  SHF.R.S32.HI R9, RZ, 0xf, R9 ;  /* 0x0000000fff097819 */ /* 0x000fe20000011409 */
[----:B------:R-:W2:Y:S03]  /*1140*/  S2UR UR10, SR_CTAID.X ;  /* 0x00000000000a79c3 */ /* 0x000ea60000002500 */
[----:B------:R-:W-:-:S04]  /*1150*/  LOP3.LUT R9, R9, 0xffff, RZ, 0xc0, !PT ;  /* 0x0000ffff09097812 */ /* 0x000fc800078ec0ff */
[----:B------:R-:W-:Y:S01]  /*1160*/  LEA.HI R3, R9, R8, RZ, 0x17 ;  /* 0x0000000809037211 */ /* 0x000fe200078fb8ff */
[----:B------:R-:W3:Y:S03]  /*1170*/  S2UR UR11, SR_CTAID.Y ;  /* 0x00000000000b79c3 */ /* 0x000ee60000002600 */
[----:B------:R-:W-:-:S04]  /*1180*/  PRMT R4, R3, 0x9910, RZ ;  /* 0x0000991003047816 */ /* 0x000fc800000000ff */
[----:B------:R-:W-:Y:S01]  /*1190*/  SHF.R.S32.HI R4, RZ, 0x7, R4 ;  /* 0x00000007ff047819 */ /* 0x000fe20000011404 */
[----:B-1----:R-:W-:Y:S01]  /*11a0*/  ULEA UR4, UR5, UR4, 0x18 ;  /* 0x0000000405047291 */ /* 0x002fe2000f8ec03f */
[----:B------:R-:W1:Y:S02]  /*11b0*/  S2UR UR12, SR_CTAID.Z ;  /* 0x00000000000c79c3 */ /* 0x000e640000002700 */
[----:B------:R-:W-:-:S05]  /*11c0*/  PRMT R15, R4, 0x9910, RZ ;  /* 0x00009910040f7816 */ /* 0x000fca00000000ff */
[C---:B------:R-:W-:Y:S02]  /*11d0*/  IMAD.SHL.U32 R5, R15.reuse, 0x80, RZ ;  /* 0x000000800f057824 */ /* 0x040fe400078e00ff */
[----:B------:R-:W-:-:S03]  /*11e0*/  VIADD R4, R15, 0xffffffff ;  /* 0xffffffff0f047836 */ /* 0x000fc60000000000 */
[----:B------:R-:W-:-:S04]  /*11f0*/  ISETP.NE.AND P0, PT, R8, R5, PT ;  /* 0x000000050800720c */ /* 0x000fc80003f05270 */
[----:B------:R-:W-:Y:S02]  /*1200*/  ISETP.LT.U32.AND P0, PT, R13, 0x80, P0 ;  /* 0x000000800d00780c */ /* 0x000fe40000701070 */
[----:B------:R-:W-:-:S11]  /*1210*/  SHF.R.U32.HI R13, RZ, 0x7, R13 ;  /* 0x00000007ff0d7819 */ /* 0x000fd6000001160d */
[----:B------:R-:W-:Y:S01]  /*1220*/  @!P0 IMAD.MOV R4, RZ, RZ, R15 ;  /* 0x000000ffff048224 */ /* 0x000fe200078e020f */
[----:B------:R-:W-:-:S05]  /*1230*/  ISETP.NE.AND P0, PT, R13, 0x1, PT ;  /* 0x000000010d00780c */ /* 0x000fca0003f05270 */
[----:B------:R-:W4:Y:S08]  /*1240*/  SHFL.IDX PT, R4, R4, RZ, 0x1f ;  /* 0x00001fff04047589 */ /* 0x000f3000000e0000 */
[----:B------:R-:W-:Y:S06]  /*1250*/  @!P0 BAR.ARV 0x2, 0x100 ;  /* 0x0084000000008b1d */ /* 0x000fec0000002000 */
[----:B------:R-:W5:Y:S01]  /*1260*/  SYNCS.PHASECHK.TRANS64.TRYWAIT P0, [UR4], RZ ;  /* 0x000000ffff0075a7 */ /* 0x000f620008000144 */
[----:B----4-:R-:W-:-:S13]  /*1270*/  R2UR UR6, R4 ;  /* 0x00000000040672ca */ /* 0x010fda00000e0000 */
[----:B------:R-:W-:-:S04]  /*1280*/  USHF.R.U32.HI UR5, URZ, 0x18, UR6 ;  /* 0x000000183f057899 */ /* 0x000fc80008011606 */
[----:B------:R-:W-:Y:S01]  /*1290*/  ULOP3.LUT UR5, UR5, 0x1, URZ, 0xc0, !UPT ;  /* 0x0000000105057892 */ /* 0x000fe2000f8ec03f */
[----:B-123-5:R-:W-:Y:S11]  /*12a0*/  @!P0 BRA `(.L_x_11) ;  /* 0x0000005000f88947 */ /* 0x02eff60003800000 */
.L_x_32:
[----:B------:R-:W2:Y:S01]  /*12b0*/  SYNCS.PHASECHK.TRANS64.TRYWAIT P0, [UR4+0x10], RZ ;  /* 0x000010ffff0075a7 */ /* 0x000ea20008000144 */
[----:B------:R-:W-:Y:S02]  /*12c0*/  UIADD3 UR5, UR6, UR5, URZ ;  /* 0x0000000506057290 */ /* 0x000fe4000fffe03f */
[----:B------:R-:W-:Y:S02]  /*12d0*/  UIADD3 UR8, UR4, 0xc400, URZ ;  /* 0x0000c40004087890 */ /* 0x000fe4000fffe03f */
[----:B------:R-:W-:Y:S02]  /*12e0*/  ULOP3.LUT UR5, UR5, 0xffffe, URZ, 0xc0, !UPT ;  /* 0x000ffffe05057892 */ /* 0x000fe4000f8ec03f */
[----:B------:R-:W-:Y:S02]  /*12f0*/  USHF.R.U32.HI UR8, URZ, 0x4, UR8 ;  /* 0x000000043f087899 */ /* 0x000fe40008011608 */
[----:B------:R-:W-:Y:S02]  /*1300*/  UIADD3 UR6, UR6, -UR5, URZ ;  /* 0x8000000506067290 */ /* 0x000fe4000fffe03f */
[----:B------:R-:W-:-:S02]  /*1310*/  ULOP3.LUT UR8, UR8, 0x3fc0, URZ, 0xc0, !UPT ;  /* 0x00003fc008087892 */ /* 0x000fc4000f8ec03f */
[----:B------:R-:W-:Y:S02]  /*1320*/  ULEA UR7, UR6, UR4, 0xc ;  /* 0x0000000406077291 */ /* 0x000fe4000f8e603f */
[----:B------:R-:W-:Y:S02]  /*1330*/  ULOP3.LUT UR34, UR8, 0x10000, URZ, 0xfc, !UPT ;  /* 0x0001000008227892 */ /* 0x000fe4000f8efc3f */
[----:B------:R-:W-:Y:S01]  /*1340*/  UIADD3 UR5, UR7, 0x6400, URZ ;  /* 0x0000640007057890 */ /* 0x000fe2000fffe03f */
[----:B------:R-:W-:-:S03]  /*1350*/  UMOV UR35, 0x80000020 ;  /* 0x8000002000237882 */ /* 0x000fc60000000000 */
[----:B------:R-:W-:-:S04]  /*1360*/  USHF.R.U32.HI UR5, URZ, 0x4, UR5 ;  /* 0x000000043f057899 */ /* 0x000fc80008011605 */
[----:B------:R-:W-:-:S04]  /*1370*/  ULOP3.LUT UR5, UR5, 0x3fc0, URZ, 0xc0, !UPT ;  /* 0x00003fc005057892 */ /* 0x000fc8000f8ec03f */
[----:B------:R-:W-:Y:S01]  /*1380*/  ULOP3.LUT UR32, UR5, 0x10000, URZ, 0xfc, !UPT ;  /* 0x0001000005207892 */ /* 0x000fe2000f8efc3f */
[----:B--2---:R-:W-:Y:S11]  /*1390*/  @P0 BRA `(.L_x_12) ;  /* 0x0000000000080947 */ /* 0x004ff60003800000 */
[----:B------:R-:W2:Y:S02]  /*13a0*/  SYNCS.PHASECHK.TRANS64.TRYWAIT P0, [UR4+0x10], RZ ;  /* 0x000010ffff0075a7 */ /* 0x000ea40008000144 */
[----:B--2---:R-:W-:Y:S05]  /*13b0*/  @!P0 BRA `(.L_x_13) ;  /* 0x0000005000cc8947 */ /* 0x004fea0003800000 */
.L_x_12:
[----:B------:R-:W-:Y:S01]  /*13c0*/  WARPGROUP.ARRIVE ;  /* 0x00000000000079c5 */ /* 0x000fe20000000000 */
[----:B------:R-:W-:Y:S01]  /*13d0*/  UMOV UR33, 0x80000020 ;  /* 0x8000002000217882 */ /* 0x000fe20000000000 */
[----:B------:R-:W-:Y:S01]  /*13e0*/  UIADD3 UR36, UR32, 0x2, URZ ;  /* 0x0000000220247890 */ /* 0x000fe2000fffe03f */
[----:B------:R-:W-:Y:S01]  /*13f0*/  LOP3.LUT R3, R3, 0xff80, RZ, 0xc0, !PT ;  /* 0x0000ff8003037812 */ /* 0x000fe200078ec0ff */
[----:B------:R-:W-:Y:S01]  /*1400*/  UIADD3 UR38, UR34, 0x2, URZ ;  /* 0x0000000222267890 */ /* 0x000fe2000fffe03f */
[----:B------:R-:W-:Y:S01]  /*1410*/  IMAD.MOV.U32 R14, RZ, RZ, -0x1 ;  /* 0xffffffffff0e7424 */ /* 0x000fe200078e00ff */
[----:B------:R-:W-:Y:S01]  /*1420*/  HGMMA.64x128x16.F32 R24, gdesc[UR32], RZ, !UPT ;  /* 0x01e00000201879f0 */ /* 0x000fe2000c7008ff */
[----:B------:R-:W-:Y:S01]  /*1430*/  UMOV UR37, 0x80000020 ;  /* 0x8000002000257882 */ /* 0x000fe20000000000 */
[----:B------:R-:W-:Y:S01]  /*1440*/  UMOV UR39, 0x80000020 ;  /* 0x8000002000277882 */ /* 0x000fe20000000000 */
[----:B------:R-:W-:Y:S01]  /*1450*/  UIADD3 UR18, UR34, 0x200, URZ ;  /* 0x0000020022127890 */ /* 0x000fe2000fffe03f */
[----:B------:R-:W-:Y:S01]  /*1460*/  IADD3 R3, RZ, -R3, RZ ;  /* 0x80000003ff037210 */ /* 0x000fe20007ffe0ff */
[----:B------:R-:W-:Y:S01]  /*1470*/  UIADD3 UR16, UR32, 0x200, URZ ;  /* 0x0000020020107890 */ /* 0x000fe2000fffe03f */
[----:B------:R-:W-:Y:S01]  /*1480*/  IMAD.MOV.U32 R139, RZ, RZ, RZ ;  /* 0x000000ffff8b7224 */ /* 0x000fe200078e00ff */
[----:B------:R-:W-:Y:S01]  /*1490*/  UMOV UR19, 0x80000020 ;  /* 0x8000002000137882 */ /* 0x000fe20000000000 */
[----:B------:R-:W-:Y:S01]  /*14a0*/  UMOV UR17, 0x80000020 ;  /* 0x8000002000117882 */ /* 0x000fe20000000000 */
[----:B------:R-:W-:Y:S01]  /*14b0*/  UIADD3 UR40, UR32, 0x400, URZ ;  /* 0x0000040020287890 */ /* 0x000fe2000fffe03f */
[----:B------:R-:W-:Y:S01]  /*14c0*/  PRMT R3, R3, 0x7710, RZ ;  /* 0x0000771003037816 */ /* 0x000fe200000000ff */
[----:B------:R-:W-:Y:S01]  /*14d0*/  UIADD3 UR42, UR34, 0x400, URZ ;  /* 0x00000400222a7890 */ /* 0x000fe2000fffe03f */
[C---:B------:R-:W-:Y:S01]  /*14e0*/  VIADD R140, R13.reuse, 0x1 ;  /* 0x000000010d8c7836 */ /* 0x040fe20000000000 */
[----:B------:R-:W-:Y:S01]  /*14f0*/  UMOV UR41, 0x80000020 ;  /* 0x8000002000297882 */ /* 0x000fe20000000000 */
[----:B------:R-:W-:Y:S01]  /*1500*/  UMOV UR43, 0x80000020 ;  /* 0x80000020002b7882 */ /* 0x000fe20000000000 */
[----:B------:R-:W-:Y:S01]  /*1510*/  IMAD.IADD R6, R8, 0x1, R3 ;  /* 0x0000000108067824 */ /* 0x000fe200078e0203 */
[----:B------:R-:W-:Y:S01]  /*1520*/  ULDC UR13, c[0x0][0x21c] ;  /* 0x00008700000d7ab9 */ /* 0x000fe20000000800 */
[----:B------:R-:W-:Y:S01]  /*1530*/  USHF.L.U32 UR10, UR10, 0x7, URZ ;  /* 0x000000070a0a7899 */ /* 0x000fe2000800063f */
[----:B------:R-:W-:Y:S01]  /*1540*/  IADD3 R141, -R13, 0x4, RZ ;  /* 0x000000040d8d7810 */ /* 0x000fe20007ffe1ff */
[----:B------:R-:W-:Y:S01]  /*1550*/  UIADD3 UR9, -UR13, URZ, URZ ;  /* 0x0000003f0d097290 */ /* 0x000fe2000fffe13f */
[----:B------:R-:W-:Y:S01]  /*1560*/  PRMT R3, R6, 0x8880, RZ ;  /* 0x0000888006037816 */ /* 0x000fe200000000ff */
[----:B------:R-:W-:-:S02]  /*1570*/  UIADD3 UR5, UR13, -0x1, URZ ;  /* 0xffffffff0d057890 */ /* 0x000fc4000fffe03f */
[----:B------:R-:W-:Y:S01]  /*1580*/  USHF.R.S32.HI UR9, URZ, 0x1f, UR9 ;  /* 0x0000001f3f097899 */ /* 0x000fe20008011409 */
[----:B------:R-:W-:Y:S01]  /*1590*/  PRMT R3, R3, 0x7710, RZ ;  /* 0x0000771003037816 */ /* 0x000fe200000000ff */
[----:B------:R-:W-:Y:S02]  /*15a0*/  UISETP.GT.AND UP0, UPT, UR13, URZ, UPT ;  /* 0x0000003f0d00728c */ /* 0x000fe4000bf04270 */
[----:B------:R-:W-:Y:S01]  /*15b0*/  USHF.R.S32.HI UR8, URZ, 0x1f, UR5 ;  /* 0x0000001f3f087899 */ /* 0x000fe20008011405 */
[----:B------:R-:W-:Y:S01]  /*15c0*/  SHF.R.U32.HI R3, RZ, 0x7, R3 ;  /* 0x00000007ff037819 */ /* 0x000fe20000011603 */
[----:B------:R-:W-:Y:S02]  /*15d0*/  ULEA.HI UR9, UR9, -UR13, URZ, 0x7 ;  /* 0x8000000d09097291 */ /* 0x000fe4000f8f383f */
[----:B------:R-:W-:Y:S01]  /*15e0*/  ULEA.HI UR8, UR8, UR5, URZ, 0x7 ;  /* 0x0000000508087291 */ /* 0x000fe2000f8f383f */
[----:B------:R-:W-:Y:S01]  /*15f0*/  LOP3.LUT R7, R3, 0xff, RZ, 0xc0, !PT ;  /* 0x000000ff03077812 */ /* 0x000fe200078ec0ff */
[----:B------:R-:W-:-:S02]  /*1600*/  USHF.R.S32.HI UR9, URZ, 0x7, UR9 ;  /* 0x000000073f097899 */ /* 0x000fc40008011409 */
[----:B------:R-:W-:Y:S01]  /*1610*/  USHF.R.S32.HI UR8, URZ, 0x7, UR8 ;  /* 0x000000073f087899 */ /* 0x000fe20008011408 */
[----:B------:R-:W-:Y:S01]  /*1620*/  LEA.HI R5, R7, R6, RZ, 0x1a ;  /* 0x0000000607057211 */ /* 0x000fe200078fd0ff */
[----:B------:R-:W-:Y:S01]  /*1630*/  @!UP0 ULOP3.LUT UR8, URZ, UR9, URZ, 0x33, !UPT ;  /* 0x000000093f088292 */ /* 0x000fe2000f8e333f */
[----:B------:R-:W-:Y:S02]  /*1640*/  ULDC UR5, c[0x0][0x480] ;  /* 0x0001200000057ab9 */ /* 0x000fe40000000800 */
[----:B------:R-:W-:Y:S01]  /*1650*/  LOP3.LUT R3, R5, 0xfffc, RZ, 0xc0, !PT ;  /* 0x0000fffc05037812 */ /* 0x000fe200078ec0ff */
[----:B------:R-:W-:Y:S02]  /*1660*/  ULEA UR6, UR6, UR7, 0xc ;  /* 0x0000000706067291 */ /* 0x000fe4000f8e603f */
[----:B------:R-:W-:Y:S01]  /*1670*/  VIMNMX R10, RZ, UR8, !PT ;  /* 0x00000008ff0a7c48 */ /* 0x000fe2000ffe0100 */
[----:B------:R-:W-:Y:S01]  /*1680*/  UISETP.GE.AND UP0, UPT, UR8, 0x1, UPT ;  /* 0x000000010800788c */ /* 0x000fe2000bf06270 */
[----:B------:R-:W-:Y:S01]  /*1690*/  IMAD.MOV R3, RZ, RZ, -R3 ;  /* 0x000000ffff037224 */ /* 0x000fe200078e0a03 */
[----:B------:R-:W-:Y:S01]  /*16a0*/  UIADD3 UR6, UR6, 0x12400, URZ ;  /* 0x0001240006067890 */ /* 0x000fe2000fffe03f */
[----:B------:R-:W-:Y:S01]  /*16b0*/  UMOV UR47, 0x80000020 ;  /* 0x80000020002f7882 */ /* 0x000fe20000000000 */
[----:B------:R-:W-:-:S02]  /*16c0*/  UMOV UR23, 0x80000020 ;  /* 0x8000002000177882 */ /* 0x000fc40000000000 */
[----:B------:R-:W-:Y:S01]  /*16d0*/  PRMT R3, R3, 0x7710, RZ ;  /* 0x0000771003037816 */ /* 0x000fe200000000ff */
[----:B------:R-:W-:Y:S01]  /*16e0*/  USHF.R.U32.HI UR6, URZ, 0x4, UR6 ;  /* 0x000000043f067899 */ /* 0x000fe20008011606 */
[----:B------:R-:W-:Y:S01]  /*16f0*/  UMOV UR27, 0x80000020 ;  /* 0x80000020001b7882 */ /* 0x000fe20000000000 */
[----:B------:R-:W-:Y:S02]  /*1700*/  UMOV UR31, 0x80000020 ;  /* 0x80000020001f7882 */ /* 0x000fe40000000000 */
[----:B-1----:R-:W-:Y:S01]  /*1710*/  IMAD.IADD R4, R6, 0x1, R3 ;  /* 0x0000000106047824 */ /* 0x002fe200078e0203 */
[----:B------:R-:W-:Y:S01]  /*1720*/  ULOP3.LUT UR6, UR6, 0x3fc0, URZ, 0xc0, !UPT ;  /* 0x00003fc006067892 */ /* 0x000fe2000f8ec03f */
[----:B------:R-:W-:Y:S02]  /*1730*/  UMOV UR45, 0x40000040 ;  /* 0x40000040002d7882 */ /* 0x000fe40000000000 */
[----:B------:R-:W-:Y:S01]  /*1740*/  IMAD.IADD R3, R4, 0x1, R4 ;  /* 0x0000000104037824 */ /* 0x000fe200078e0204 */
[----:B------:R-:W-:-:S04]  /*1750*/  ULOP3.LUT UR6, UR6, 0x10000, URZ, 0xfc, !UPT ;  /* 0x0001000006067892 */ /* 0x000fc8000f8efc3f */
[----:B------:R-:W-:-:S03]  /*1760*/  IADD3 R3, RZ, -R3, RZ ;  /* 0x80000003ff037210 */ /* 0x000fc60007ffe0ff */
[----:B------:R-:W-:Y:S01]  /*1770*/  UMOV UR44, UR6 ;  /* 0x00000006002c7c82 */ /* 0x000fe20008000000 */
[----:B------:R-:W-:-:S04]  /*1780*/  PRMT R3, R3, 0x7710, RZ ;  /* 0x0000771003037816 */ /* 0x000fc800000000ff */
[----:B------:R-:W-:-:S04]  /*1790*/  LOP3.LUT R3, R3, 0xffff, RZ, 0xc0, !PT ;  /* 0x0000ffff03037812 */ /* 0x000fc800078ec0ff */
[----:B------:R-:W-:-:S05]  /*17a0*/  PRMT R3, R3, 0x8880, RZ ;  /* 0x0000888003037816 */ /* 0x000fca00000000ff */
[----:B------:R-:W-:Y:S01]  /*17b0*/  VIADD R3, R3, UR13 ;  /* 0x0000000d03037c36 */ /* 0x000fe20008000000 */
[----:B------:R-:W-:-:S03]  /*17c0*/  ULDC UR13, c[0x0][0x210] ;  /* 0x00008400000d7ab9 */ /* 0x000fc60000000800 */
[----:B------:R-:W-:-:S05]  /*17d0*/  IMAD R3, R10, -0x80, R3 ;  /* 0xffffff800a037824 */ /* 0x000fca00078e0203 */
[----:B------:R-:W-:-:S04]  /*17e0*/  SHF.R.S32.HI R10, RZ, 0x1f, R3 ;  /* 0x0000001fff0a7819 */ /* 0x000fc80000011403 */
[----:B------:R-:W-:-:S04]  /*17f0*/  LEA.HI R10, R10, R3, RZ, 0x3 ;  /* 0x000000030a0a7211 */ /* 0x000fc800078f18ff */
[----:B------:R-:W-:Y:S02]  /*1800*/  LOP3.LUT R12, R10, 0xfffffff8, RZ, 0xc0, !PT ;  /* 0xfffffff80a0c7812 */ /* 0x000fe400078ec0ff */
[----:B------:R-:W-:Y:S02]  /*1810*/  SHF.R.S32.HI R10, RZ, 0x3, R10 ;  /* 0x00000003ff0a7819 */ /* 0x000fe4000001140a */
[----:B------:R-:W-:-:S03]  /*1820*/  VIADDMNMX R3, R3, -R12, 0x2, PT ;  /* 0x0000000203037446 */ /* 0x000fc6000380090c */
[----:B------:R-:W-:Y:S01]  /*1830*/  IMAD.U32 R10, R10, -0x2, RZ ;  /* 0xfffffffe0a0a7824 */ /* 0x000fe200078e00ff */
[----:B------:R-:W-:Y:S04]  /*1840*/  HGMMA.64x128x16.F32 R24, gdesc[UR36], R24 ;  /* 0x01e00000241879f0 */ /* 0x000fe80008700818 */
[----:B------:R-:W-:-:S05]  /*1850*/  VIADDMNMX R3, R10, -R3, 0xffffffe0, !PT ;  /* 0xffffffe00a037446 */ /* 0x000fca0007800903 */
[----:B------:R-:W-:-:S05]  /*1860*/  VIADD R3, R3, 0x20 ;  /* 0x0000002003037836 */ /* 0x000fca0000000000 */
[----:B------:R-:W-:-:S04]  /*1870*/  SHF.R.U32.HI R14, RZ, R3, R14 ;  /* 0x00000003ff0e7219 */ /* 0x000fc8000001160e */
[C---:B------:R-:W-:Y:S02]  /*1880*/  R2P PR, R14.reuse, 0x7e ;  /* 0x0000007e0e007804 */ /* 0x040fe40000000000 */
[----:B------:R-:W-:Y:S01]  /*1890*/  LOP3.LUT R3, R14, 0x1, RZ, 0xc0, !PT ;  /* 0x000000010e037812 */ /* 0x000fe200078ec0ff */
[----:B------:R-:W-:Y:S01]  /*18a0*/  HGMMA.64x128x16.F32 R24, gdesc[UR16], R24 ;  /* 0x01e00000101879f0 */ /* 0x000fe20008700818 */
[----:B------:R-:W-:Y:S02]  /*18b0*/  UIADD3 UR18, UR34, 0x202, URZ ;  /* 0x0000020222127890 */ /* 0x000fe4000fffe03f */
[----:B------:R-:W-:Y:S01]  /*18c0*/  UIADD3 UR16, UR32, 0x202, URZ ;  /* 0x0000020220107890 */ /* 0x000fe2000fffe03f */
[----:B------:R-:W-:Y:S01]  /*18d0*/  UMOV UR19, 0x80000020 ;  /* 0x8000002000137882 */ /* 0x000fe20000000000 */
[----:B------:R-:W-:-:S07]  /*18e0*/  UMOV UR17, 0x80000020 ;  /* 0x8000002000117882 */ /* 0x000fce0000000000 */
[----:B------:R-:W-:Y:S01]  /*18f0*/  HGMMA.64x128x16.F32 R24, gdesc[UR16], R24 ;  /* 0x01e00000101879f0 */ /* 0x000fe20008700818 */
[----:B------:R-:W-:Y:S02]  /*1900*/  UIADD3 UR18, UR34, 0x402, URZ ;  /* 0x0000040222127890 */ /* 0x000fe4000fffe03f */
[----:B------:R-:W-:Y:S01]  /*1910*/  UIADD3 UR16, UR32, 0x402, URZ ;  /* 0x0000040220107890 */ /* 0x000fe2000fffe03f */
[----:B------:R-:W-:Y:S01]  /*1920*/  UMOV UR19, 0x80000020 ;  /* 0x8000002000137882 */ /* 0x000fe20000000000 */
[----:B------:R-:W-:-:S07]  /*1930*/  UMOV UR17, 0x80000020 ;  /* 0x8000002000117882 */ /* 0x000fce0000000000 */
[----:B------:R-:W-:-:S12]  /*1940*/  HGMMA.64x128x16.F32 R24, gdesc[UR40], R24 ;  /* 0x01e00000281879f0 */ /* 0x000fd80008700818 */
[----:B------:R-:W-:Y:S01]  /*1950*/  HGMMA.64x128x16.F32 R24, gdesc[UR16], R24, gsb0 ;  /* 0x01e00000101879f0 */ /* 0x000fe20008000818 */
[----:B------:R-:W-:Y:S01]  /*1960*/  ULDC.64 UR16, c[0x0][0x260] ;  /* 0x0000980000107ab9 */ /* 0x000fe20000000a00 */
[----:B------:R-:W-:Y:S01]  /*1970*/  UMOV UR19, 0x80000020 ;  /* 0x8000002000137882 */ /* 0x000fe20000000000 */
[----:B------:R-:W-:-:S04]  /*1980*/  UIMAD.WIDE.U32 UR14, UR11, UR16, URZ ;  /* 0x000000100b0e72a5 */ /* 0x000fc8000f8e003f */
[----:B------:R-:W-:-:S03]  /*1990*/  UIMAD UR15, UR11, UR17, UR15 ;  /* 0x000000110b0f72a4 */ /* 0x000fc6000f8e020f */
[----:B------:R-:W-:Y:S02]  /*19a0*/  ULDC.64 UR16, c[0x0][0x268] ;  /* 0x00009a0000107ab9 */ /* 0x000fe40000000a00 */
[----:B------:R-:W-:-:S04]  /*19b0*/  UIMAD.WIDE.U32 UR14, UR12, UR16, UR14 ;  /* 0x000000100c0e72a5 */ /* 0x000fc8000f8e000e */
[----:B------:R-:W-:Y:S01]  /*19c0*/  UIMAD UR9, UR12, UR17, UR15 ;  /* 0x000000110c0972a4 */ /* 0x000fe2000f8e020f */
[----:B------:R-:W-:Y:S02]  /*19d0*/  WARPGROUP.DEPBAR.LE gsb0, 0x0 ;  /* 0x00008000000079c5 */ /* 0x000fe40000010000 */
[----:B------:R-:W-:Y:S02]  /*19e0*/  FSEL R25, R25, -INF , P1 ;  /* 0xff80000019197808 */ /* 0x000fe40000800000 */
[----:B------:R-:W-:Y:S02]  /*19f0*/  FSEL R10, R27, -INF , P1 ;  /* 0xff8000001b0a7808 */ /* 0x000fe40000800000 */
[----:B------:R-:W-:Y:S02]  /*1a00*/  FSEL R28, R28, -INF , P2 ;  /* 0xff8000001c1c7808 */ /* 0x000fe40001000000 */
[----:B------:R-:W-:Y:S02]  /*1a10*/  FSEL R11, R30, -INF , P2 ;  /* 0xff8000001e0b7808 */ /* 0x000fe40001000000 */
[----:B------:R-:W-:-:S02]  /*1a20*/  FSEL R29, R29, -INF , P3 ;  /* 0xff8000001d1d7808 */ /* 0x000fc40001800000 */
[----:B------:R-:W-:Y:S02]  /*1a30*/  FSEL R31, R31, -INF , P3 ;  /* 0xff8000001f1f7808 */ /* 0x000fe40001800000 */
[----:B------:R-:W-:Y:S02]  /*1a40*/  FSEL R19, R32, -INF , P4 ;  /* 0xff80000020137808 */ /* 0x000fe40002000000 */
[----:B------:R-:W-:Y:S02]  /*1a50*/  FSEL R34, R34, -INF , P4 ;  /* 0xff80000022227808 */ /* 0x000fe40002000000 */
[----:B------:R-:W-:Y:S02]  /*1a60*/  FSEL R16, R33, -INF , P5 ;  /* 0xff80000021107808 */ /* 0x000fe40002800000 */
[----:B------:R-:W-:Y:S02]  /*1a70*/  FSEL R35, R35, -INF , P5 ;  /* 0xff80000023237808 */ /* 0x000fe40002800000 */
[----:B------:R-:W-:-:S02]  /*1a80*/  FSEL R21, R36, -INF , P6 ;  /* 0xff80000024157808 */ /* 0x000fc40003000000 */
[----:B------:R-:W-:Y:S02]  /*1a90*/  FSEL R38, R38, -INF , P6 ;  /* 0xff80000026267808 */ /* 0x000fe40003000000 */
[----:B------:R-:W-:Y:S02]  /*1aa0*/  R2P PR, R14.B1, 0x7f ;  /* 0x0000007f0e007804 */ /* 0x000fe40000001000 */
[----:B------:R-:W-:Y:S02]  /*1ab0*/  FMNMX R20, R25, R16, !PT ;  /* 0x0000001019147209 */ /* 0x000fe40007800000 */
[----:B------:R-:W-:Y:S02]  /*1ac0*/  FMNMX R23, R28, R21, !PT ;  /* 0x000000151c177209 */ /* 0x000fe40007800000 */
        /* <DEDUP_REMOVED lines=14> */
[----:B------:R-:W-:Y:S02]  /*1bb0*/  R2P PR, R14.B2, 0x7f ;  /* 0x0000007f0e007804 */ /* 0x000fe40000002000 */
[----:B------:R-:W-:Y:S02]  /*1bc0*/  FMNMX R20, R41, R20, !PT ;  /* 0x0000001429147209 */ /* 0x000fe40007800000 */
[----:B------:R-:W-:Y:S02]  /*1bd0*/  FMNMX R23, R44, R23, !PT ;  /* 0x000000172c177209 */ /* 0x000fe40007800000 */
[----:B------:R-:W-:Y:S02]  /*1be0*/  FSEL R56, R56, -INF , P0 ;  /* 0xff80000038387808 */ /* 0x000fe40000000000 */
[----:B------:R-:W-:Y:S02]  /*1bf0*/  FSEL R58, R58, -INF , P0 ;  /* 0xff8000003a3a7808 */ /* 0x000fe40000000000 */
[----:B------:R-:W-:-:S02]  /*1c00*/  FSEL R57, R57, -INF , P1 ;  /* 0xff80000039397808 */ /* 0x000fc40000800000 */
[----:B------:R-:W-:Y:S02]  /*1c10*/  FSEL R59, R59, -INF , P1 ;  /* 0xff8000003b3b7808 */ /* 0x000fe40000800000 */
[----:B------:R-:W-:Y:S02]  /*1c20*/  ISETP.NE.U32.AND P0, PT, R3, 0x1, PT ;  /* 0x000000010300780c */ /* 0x000fe40003f05070 */
[----:B------:R-:W-:Y:S02]  /*1c30*/  LOP3.LUT P1, RZ, R14, 0x80, RZ, 0xc0, !PT ;  /* 0x000000800eff7812 */ /* 0x000fe4000782c0ff */
[----:B------:R-:W-:Y:S02]  /*1c40*/  FSEL R24, R24, -INF , !P0 ;  /* 0xff80000018187808 */ /* 0x000fe40004000000 */
[----:B------:R-:W-:Y:S02]  /*1c50*/  FSEL R18, R37, -INF , P1 ;  /* 0xff80000025127808 */ /* 0x000fe40000800000 */
[----:B------:R-:W-:-:S02]  /*1c60*/  FSEL R60, R60, -INF , P2 ;  /* 0xff8000003c3c7808 */ /* 0x000fc40001000000 */
[----:B------:R-:W-:Y:S02]  /*1c70*/  FSEL R62, R62, -INF , P2 ;  /* 0xff8000003e3e7808 */ /* 0x000fe40001000000 */
[----:B------:R-:W-:Y:S02]  /*1c80*/  LOP3.LUT P2, RZ, R14, 0x8000, RZ, 0xc0, !PT ;  /* 0x000080000eff7812 */ /* 0x000fe4000784c0ff */
[----:B------:R-:W-:Y:S02]  /*1c90*/  FMNMX R3, R24, R19, !PT ;  /* 0x0000001318037209 */ /* 0x000fe40007800000 */
[----:B------:R-:W-:Y:S02]  /*1ca0*/  FMNMX R22, R29, R18, !PT ;  /* 0x000000121d167209 */ /* 0x000fe40007800000 */
[----:B------:R-:W-:Y:S02]  /*1cb0*/  FSEL R53, R53, -INF , P2 ;  /* 0xff80000035357808 */ /* 0x000fe40001000000 */
[----:B------:R-:W-:-:S02]  /*1cc0*/  FMNMX R3, R40, R3, !PT ;  /* 0x0000000328037209 */ /* 0x000fc40007800000 */
[----:B------:R-:W-:Y:S02]  /*1cd0*/  FMNMX R22, R45, R22, !PT ;  /* 0x000000162d167209 */ /* 0x000fe40007800000 */
[----:B------:R-:W-:Y:S02]  /*1ce0*/  FSEL R17, R26, -INF , !P0 ;  /* 0xff8000001a117808 */ /* 0x000fe40004000000 */
[----:B------:R-:W-:Y:S02]  /*1cf0*/  FSEL R12, R39, -INF , P1 ;  /* 0xff800000270c7808 */ /* 0x000fe40000800000 */
[C---:B------:R-:W-:Y:S02]  /*1d00*/  LOP3.LUT P1, RZ, R14.reuse, 0x800000, RZ, 0xc0, !PT ;  /* 0x008000000eff7812 */ /* 0x040fe4000782c0ff */
[----:B------:R-:W-:Y:S02]  /*1d10*/  ISETP.GT.AND P0, PT, R14, -0x1, PT ;  /* 0xffffffff0e00780c */ /* 0x000fe40003f04270 */
[----:B------:R-:W-:-:S02]  /*1d20*/  FSEL R61, R61, -INF , P3 ;  /* 0xff8000003d3d7808 */ /* 0x000fc40001800000 */
[----:B------:R-:W-:Y:S02]  /*1d30*/  FMNMX R3, R48, R3, !PT ;  /* 0x0000000330037209 */ /* 0x000fe40007800000 */
[----:B------:R-:W-:Y:S02]  /*1d40*/  FMNMX R20, R49, R20, !PT ;  /* 0x0000001431147209 */ /* 0x000fe40007800000 */
[----:B------:R-:W-:Y:S02]  /*1d50*/  FMNMX R23, R52, R23, !PT ;  /* 0x0000001734177209 */ /* 0x000fe40007800000 */
[----:B------:R-:W-:Y:S02]  /*1d60*/  FMNMX R22, R53, R22, !PT ;  /* 0x0000001635167209 */ /* 0x000fe40007800000 */
[----:B------:R-:W-:Y:S02]  /*1d70*/  FSEL R55, R55, -INF , P2 ;  /* 0xff80000037377808 */ /* 0x000fe40001000000 */
[----:B------:R-:W-:-:S02]  /*1d80*/  FSEL R69, R69, -INF , P1 ;  /* 0xff80000045457808 */ /* 0x000fc40000800000 */
[----:B------:R-:W-:Y:S02]  /*1d90*/  FSEL R85, R85, -INF , !P0 ;  /* 0xff80000055557808 */ /* 0x000fe40004000000 */
[----:B------:R-:W-:Y:S02]  /*1da0*/  FSEL R63, R63, -INF , P3 ;  /* 0xff8000003f3f7808 */ /* 0x000fe40001800000 */
[----:B------:R-:W-:Y:S02]  /*1db0*/  FSEL R64, R64, -INF , P4 ;  /* 0xff80000040407808 */ /* 0x000fe40002000000 */
[----:B------:R-:W-:Y:S02]  /*1dc0*/  FSEL R66, R66, -INF , P4 ;  /* 0xff80000042427808 */ /* 0x000fe40002000000 */
[----:B------:R-:W-:Y:S02]  /*1dd0*/  FSEL R65, R65, -INF , P5 ;  /* 0xff80000041417808 */ /* 0x000fe40002800000 */
[----:B------:R-:W-:-:S02]  /*1de0*/  FSEL R67, R67, -INF , P5 ;  /* 0xff80000043437808 */ /* 0x000fc40002800000 */
[----:B------:R-:W-:Y:S02]  /*1df0*/  FSEL R68, R68, -INF , P6 ;  /* 0xff80000044447808 */ /* 0x000fe40003000000 */
[----:B------:R-:W-:Y:S02]  /*1e00*/  FSEL R70, R70, -INF , P6 ;  /* 0xff80000046467808 */ /* 0x000fe40003000000 */
[----:B------:R-:W-:Y:S02]  /*1e10*/  R2P PR, R14.B3, 0x7f ;  /* 0x0000007f0e007804 */ /* 0x000fe40000003000 */
[----:B------:R-:W-:Y:S02]  /*1e20*/  FMNMX R3, R56, R3, !PT ;  /* 0x0000000338037209 */ /* 0x000fe40007800000 */
[----:B------:R-:W-:Y:S02]  /*1e30*/  FMNMX R26, R57, R20, !PT ;  /* 0x00000014391a7209 */ /* 0x000fe40007800000 */
[----:B------:R-:W-:-:S02]  /*1e40*/  FMNMX R23, R60, R23, !PT ;  /* 0x000000173c177209 */ /* 0x000fc40007800000 */
[----:B------:R-:W-:Y:S02]  /*1e50*/  FMNMX R22, R61, R22, !PT ;  /* 0x000000163d167209 */ /* 0x000fe40007800000 */
[----:B------:R-:W-:Y:S02]  /*1e60*/  FSEL R72, R72, -INF , P0 ;  /* 0xff80000048487808 */ /* 0x000fe40000000000 */
[----:B------:R-:W-:Y:S02]  /*1e70*/  FSEL R20, R73, -INF , P1 ;  /* 0xff80000049147808 */ /* 0x000fe40000800000 */
[----:B------:R-:W-:Y:S02]  /*1e80*/  FSEL R76, R76, -INF , P2 ;  /* 0xff8000004c4c7808 */ /* 0x000fe40001000000 */
[----:B------:R-:W-:Y:S02]  /*1e90*/  FSEL R77, R77, -INF , P3 ;  /* 0xff8000004d4d7808 */ /* 0x000fe40001800000 */
[----:B------:R-:W-:-:S02]  /*1ea0*/  FMNMX R3, R64, R3, !PT ;  /* 0x0000000340037209 */ /* 0x000fc40007800000 */
[----:B------:R-:W-:Y:S02]  /*1eb0*/  FMNMX R27, R65, R26, !PT ;  /* 0x0000001a411b7209 */ /* 0x000fe40007800000 */
[----:B------:R-:W-:Y:S02]  /*1ec0*/  FMNMX R23, R68, R23, !PT ;  /* 0x0000001744177209 */ /* 0x000fe40007800000 */
[----:B------:R-:W-:Y:S02]  /*1ed0*/  FMNMX R22, R69, R22, !PT ;  /* 0x0000001645167209 */ /* 0x000fe40007800000 */
[----:B------:R-:W-:Y:S02]  /*1ee0*/  FSEL R80, R80, -INF , P4 ;  /* 0xff80000050507808 */ /* 0x000fe40002000000 */
[----:B------:R-:W-:Y:S02]  /*1ef0*/  FSEL R81, R81, -INF , P5 ;  /* 0xff80000051517808 */ /* 0x000fe40002800000 */
[----:B------:R-:W-:-:S02]  /*1f00*/  FSEL R84, R84, -INF , P6 ;  /* 0xff80000054547808 */ /* 0x000fc40003000000 */
[----:B------:R-:W-:Y:S02]  /*1f10*/  FMNMX R3, R72, R3, !PT ;  /* 0x0000000348037209 */ /* 0x000fe40007800000 */
[----:B------:R-:W-:Y:S02]  /*1f20*/  FMNMX R26, R20, R27, !PT ;  /* 0x0000001b141a7209 */ /* 0x000fe40007800000 */
[----:B------:R-:W-:Y:S02]  /*1f30*/  FMNMX R23, R76, R23, !PT ;  /* 0x000000174c177209 */ /* 0x000fe40007800000 */
[----:B------:R-:W-:Y:S02]  /*1f40*/  FMNMX R22, R77, R22, !PT ;  /* 0x000000164d167209 */ /* 0x000fe40007800000 */
[----:B------:R-:W-:Y:S02]  /*1f50*/  FMNMX R3, R80, R3, !PT ;  /* 0x0000000350037209 */ /* 0x000fe40007800000 */
[----:B------:R-:W-:-:S02]  /*1f60*/  FMNMX R26, R81, R26, !PT ;  /* 0x0000001a511a7209 */ /* 0x000fc40007800000 */
[----:B------:R-:W-:Y:S02]  /*1f70*/  FMNMX R23, R84, R23, !PT ;  /* 0x0000001754177209 */ /* 0x000fe40007800000 */
[----:B------:R-:W-:Y:S02]  /*1f80*/  FMNMX R22, R85, R22, !PT ;  /* 0x0000001655167209 */ /* 0x000fe40007800000 */
[----:B------:R-:W-:Y:S02]  /*1f90*/  FMNMX R3, R3, R26, !PT ;  /* 0x0000001a03037209 */ /* 0x000fe40007800000 */
[----:B------:R-:W-:Y:S02]  /*1fa0*/  FMNMX R22, R23, R22, !PT ;  /* 0x0000001617167209 */ /* 0x000fe40007800000 */
[----:B------:R-:W-:Y:S02]  /*1fb0*/  P2R R30, PR, RZ, 0x2 ;  /* 0x00000002ff1e7803 */ /* 0x000fe40000000000 */
[----:B------:R-:W-:-:S02]  /*1fc0*/  FMNMX R22, R3, R22, !PT ;  /* 0x0000001603167209 */ /* 0x000fc40007800000 */
[----:B------:R-:W-:Y:S02]  /*1fd0*/  P2R R32, PR, RZ, 0x1 ;  /* 0x00000001ff207803 */ /* 0x000fe40000000000 */
[----:B------:R-:W-:Y:S01]  /*1fe0*/  LOP3.LUT P0, RZ, R14, 0x800000, RZ, 0xc0, !PT ;  /* 0x008000000eff7812 */ /* 0x000fe2000780c0ff */
[----:B------:R-:W1:Y:S01]  /*1ff0*/  SHFL.BFLY PT, R3, R22, 0x2, 0x1f ;  /* 0x0c401f0016037f89 */ /* 0x000e6200000e0000 */
[----:B------:R-:W-:Y:S02]  /*2000*/  FSEL R78, R78, -INF , P2 ;  /* 0xff8000004e4e7808 */ /* 0x000fe40001000000 */
[----:B------:R-:W-:Y:S02]  /*2010*/  FSEL R71, R71, -INF , P0 ;  /* 0xff80000047477808 */ /* 0x000fe40000000000 */
[----:B------:R-:W-:Y:S02]  /*2020*/  ISETP.NE.AND P0, PT, R32, RZ, PT ;  /* 0x000000ff2000720c */ /* 0x000fe40003f05270 */
[----:B------:R-:W-:-:S02]  /*2030*/  FSEL R79, R79, -INF , P3 ;  /* 0xff8000004f4f7808 */ /* 0x000fc40001800000 */
[----:B------:R-:W-:Y:S02]  /*2040*/  FSEL R74, R74, -INF , P0 ;  /* 0xff8000004a4a7808 */ /* 0x000fe40000000000 */
[----:B------:R-:W-:Y:S02]  /*2050*/  ISETP.GT.AND P0, PT, R14, -0x1, PT ;  /* 0xffffffff0e00780c */ /* 0x000fe40003f04270 */
[----:B------:R-:W-:Y:S02]  /*2060*/  FMNMX R14, R10, R35, !PT ;  /* 0x000000230a0e7209 */ /* 0x000fe40007800000 */
[----:B------:R-:W-:Y:S02]  /*2070*/  FSEL R87, R87, -INF , !P0 ;  /* 0xff80000057577808 */ /* 0x000fe40004000000 */
[----:B------:R-:W-:Y:S02]  /*2080*/  FMNMX R14, R43, R14, !PT ;  /* 0x0000000e2b0e7209 */ /* 0x000fe40007800000 */
[----:B------:R-:W-:-:S02]  /*2090*/  FSEL R82, R82, -INF , P4 ;  /* 0xff80000052527808 */ /* 0x000fc40002000000 */
[----:B------:R-:W-:Y:S02]  /*20a0*/  FMNMX R14, R51, R14, !PT ;  /* 0x0000000e330e7209 */ /* 0x000fe40007800000 */
[----:B------:R-:W-:Y:S02]  /*20b0*/  FSEL R83, R83, -INF , P5 ;  /* 0xff80000053537808 */ /* 0x000fe40002800000 */
[----:B-1----:R-:W-:Y:S02]  /*20c0*/  FMNMX R23, R22, R3, !PT ;  /* 0x0000000316177209 */ /* 0x002fe40007800000 */
[----:B------:R-:W-:Y:S02]  /*20d0*/  FMNMX R14, R59, R14, !PT ;  /* 0x0000000e3b0e7209 */ /* 0x000fe40007800000 */
[----:B------:R-:W-:Y:S01]  /*20e0*/  FSEL R86, R86, -INF , P6 ;  /* 0xff80000056567808 */ /* 0x000fe20003000000 */
[----:B------:R-:W1:Y:S01]  /*20f0*/  SHFL.BFLY PT, R26, R23, 0x1, 0x1f ;  /* 0x0c201f00171a7f89 */ /* 0x000e6200000e0000 */
[----:B------:R-:W-:-:S02]  /*2100*/  FMNMX R14, R67, R14, !PT ;  /* 0x0000000e430e7209 */ /* 0x000fc40007800000 */
[----:B------:R-:W-:Y:S02]  /*2110*/  PRMT R22, R5, 0x8880, RZ ;  /* 0x0000888005167816 */ /* 0x000fe400000000ff */
[----:B------:R-:W-:Y:S02]  /*2120*/  ISETP.NE.AND P2, PT, R2, RZ, PT ;  /* 0x000000ff0200720c */ /* 0x000fe40003f45270 */
[----:B------:R-:W-:Y:S02]  /*2130*/  SHF.R.S32.HI R22, RZ, 0x2, R22 ;  /* 0x00000002ff167819 */ /* 0x000fe40000011416 */
[----:B-1----:R-:W-:Y:S02]  /*2140*/  FMNMX R3, R23, R26, !PT ;  /* 0x0000001a17037209 */ /* 0x002fe40007800000 */
[----:B------:R-:W-:Y:S02]  /*2150*/  LEA.HI R23, R7, R6, RZ, 0x1d ;  /* 0x0000000607177211 */ /* 0x000fe400078fe8ff */
[----:B------:R-:W-:-:S04]  /*2160*/  FSETP.NEU.AND P1, PT, R3, -INF , PT ;  /* 0xff8000000300780b */ /* 0x000fc80003f2d000 */
[----:B------:R-:W-:Y:S02]  /*2170*/  FSEL R26, R3, RZ, P1 ;  /* 0x000000ff031a7208 */ /* 0x000fe40000800000 */
[----:B------:R-:W-:-:S03]  /*2180*/  ISETP.NE.AND P1, PT, R30, RZ, PT ;  /* 0x000000ff1e00720c */ /* 0x000fc60003f25270 */
[----:B------:R-:W-:Y:S01]  /*2190*/  FMUL R89, R26, UR5 ;  /* 0x000000051a597c20 */ /* 0x000fe20008400000 */
[----:B------:R-:W-:-:S03]  /*21a0*/  FSEL R75, R75, -INF , P1 ;  /* 0xff8000004b4b7808 */ /* 0x000fc60000800000 */
[--C-:B------:R-:W-:Y:S01]  /*21b0*/  FFMA R26, R28, UR5, -R89.reuse ;  /* 0x000000051c1a7c23 */ /* 0x100fe20008000859 */
[--C-:B------:R-:W-:Y:S01]  /*21c0*/  FFMA R28, R19, UR5, -R89.reuse ;  /* 0x00000005131c7c23 */ /* 0x100fe20008000859 */
[--C-:B------:R-:W-:Y:S01]  /*21d0*/  FFMA R37, R16, UR5, -R89.reuse ;  /* 0x0000000510257c23 */ /* 0x100fe20008000859 */
[--C-:B------:R-:W-:Y:S01]  /*21e0*/  FFMA R30, R21, UR5, -R89.reuse ;  /* 0x00000005151e7c23 */ /* 0x100fe20008000859 */
[----:B------:R-:W-:Y:S01]  /*21f0*/  FMNMX R19, R17, R34, !PT ;  /* 0x0000002211137209 */ /* 0x000fe20007800000 */
        /* <DEDUP_REMOVED lines=49> */
[--C-:B------:R-:W-:Y:S01]  /*2510*/  FFMA R85, R85, UR5, -R89.reuse ;  /* 0x0000000555557c23 */ /* 0x100fe20008000859 */
[--C-:B------:R-:W-:Y:S01]  /*2520*/  FFMA R80, R84, UR5, -R89.reuse ;  /* 0x0000000554507c23 */ /* 0x100fe20008000859 */
[----:B------:R-:W-:Y:S01]  /*2530*/  FMNMX R14, R14, R21, !PT ;  /* 0x000000150e0e7209 */ /* 0x000fe20007800000 */
[----:B------:R-:W-:Y:S01]  /*2540*/  FFMA R77, R81, UR5, -R89 ;  /* 0x00000005514d7c23 */ /* 0x000fe20008000859 */
[----:B------:R-:W-:Y:S01]  /*2550*/  LOP3.LUT R21, R8, 0xffff, RZ, 0xc0, !PT ;  /* 0x0000ffff08157812 */ /* 0x000fe200078ec0ff */
[----:B------:R-:W-:Y:S02]  /*2560*/  MUFU.EX2 R24, R24 ;  /* 0x0000001800187308 */ /* 0x000fe40000000800 */
[----:B------:R-:W1:Y:S01]  /*2570*/  SHFL.BFLY PT, R19, R14, 0x2, 0x1f ;  /* 0x0c401f000e137f89 */ /* 0x000e6200000e0000 */
[----:B------:R-:W-:-:S04]  /*2580*/  LEA.HI R16, R21, R8, RZ, 0x12 ;  /* 0x0000000815107211 */ /* 0x000fc800078f90ff */
[----:B------:R-:W-:Y:S01]  /*2590*/  LOP3.LUT R16, R16, 0xfffc, RZ, 0xc0, !PT ;  /* 0x0000fffc10107812 */ /* 0x000fe200078ec0ff */
[----:B------:R-:W2:Y:S03]  /*25a0*/  MUFU.EX2 R27, R27 ;  /* 0x0000001b001b7308 */ /* 0x000ea60000000800 */
[----:B------:R-:W-:-:S04]  /*25b0*/  IADD3 R21, RZ, -R16, RZ ;  /* 0x80000010ff157210 */ /* 0x000fc80007ffe0ff */
[----:B------:R-:W-:Y:S01]  /*25c0*/  PRMT R21, R21, 0x7710, RZ ;  /* 0x0000771015157816 */ /* 0x000fe200000000ff */
[----:B------:R-:W3:Y:S08]  /*25d0*/  MUFU.EX2 R26, R26 ;  /* 0x0000001a001a7308 */ /* 0x000ef00000000800 */
[----:B------:R-:W4:Y:S01]  /*25e0*/  MUFU.EX2 R29, R29 ;  /* 0x0000001d001d7308 */ /* 0x000f220000000800 */
[----:B-1----:R-:W-:-:S02]  /*25f0*/  FMNMX R19, R14, R19, !PT ;  /* 0x000000130e137209 */ /* 0x002fc40007800000 */
[CC--:B------:R-:W-:Y:S02]  /*2600*/  LEA.HI R14, R9.reuse, R8.reuse, RZ, 0x14 ;  /* 0x00000008090e7211 */ /* 0x0c0fe400078fa0ff */
[----:B------:R-:W-:Y:S01]  /*2610*/  LEA.HI R9, R9, R8, RZ, 0x15 ;  /* 0x0000000809097211 */ /* 0x000fe200078fa8ff */
[----:B------:R-:W1:Y:S01]  /*2620*/  SHFL.BFLY PT, R136, R19, 0x1, 0x1f ;  /* 0x0c201f0013887f89 */ /* 0x000e6200000e0000 */
[----:B------:R-:W-:Y:S01]  /*2630*/  PRMT R18, R14, 0x9910, RZ ;  /* 0x000099100e127816 */ /* 0x000fe200000000ff */
[----:B------:R5:W-:Y:S04]  /*2640*/  MUFU.EX2 R81, R85 ;  /* 0x0000005500517308 */ /* 0x000be80000000800 */
[----:B------:R-:W-:Y:S01]  /*2650*/  IMAD.MOV.U32 R16, RZ, RZ, R18 ;  /* 0x000000ffff107224 */ /* 0x000fe200078e0012 */
[----:B------:R-:W-:-:S03]  /*2660*/  PRMT R18, R9, 0x9910, RZ ;  /* 0x0000991009127816 */ /* 0x000fc600000000ff */
[----:B------:R-:W-:Y:S01]  /*2670*/  MUFU.EX2 R28, R28 ;  /* 0x0000001c001c7308 */ /* 0x000fe20000000800 */
[----:B------:R-:W-:-:S07]  /*2680*/  SHF.R.S32.HI R16, RZ, 0x4, R16 ;  /* 0x00000004ff107819 */ /* 0x000fce0000011410 */
[----:B------:R-:W-:Y:S01]  /*2690*/  MUFU.EX2 R37, R37 ;  /* 0x0000002500257308 */ /* 0x000fe20000000800 */
[----:B-1----:R-:W-:Y:S02]  /*26a0*/  FMNMX R136, R19, R136, !PT ;  /* 0x0000008813887209 */ /* 0x002fe40007800000 */
[----:B------:R-:W-:-:S05]  /*26b0*/  LOP3.LUT R19, R14, 0xffff, RZ, 0xc0, !PT ;  /* 0x0000ffff0e137812 */ /* 0x000fca00078ec0ff */
[----:B------:R-:W-:Y:S01]  /*26c0*/  MUFU.EX2 R30, R30 ;  /* 0x0000001e001e7308 */ /* 0x000fe20000000800 */
[----:B------:R-:W-:Y:S02]  /*26d0*/  LOP3.LUT R14, R14, 0xfff0, RZ, 0xc0, !PT ;  /* 0x0000fff00e0e7812 */ /* 0x000fe400078ec0ff */
[----:B------:R-:W-:Y:S02]  /*26e0*/  LEA.HI R9, R19, R16, RZ, 0x11 ;  /* 0x0000001013097211 */ /* 0x000fe400078f88ff */
[----:B------:R-:W-:Y:S01]  /*26f0*/  FSETP.NEU.AND P0, PT, R136, -INF , PT ;  /* 0xff8000008800780b */ /* 0x000fe20003f0d000 */
[----:B------:R-:W-:Y:S01]  /*2700*/  IMAD.MOV R19, RZ, RZ, -R14 ;  /* 0x000000ffff137224 */ /* 0x000fe200078e0a0e */
[----:B------:R-:W-:Y:S01]  /*2710*/  LOP3.LUT R9, R9, 0xfe, RZ, 0xc0, !PT ;  /* 0x000000fe09097812 */ /* 0x000fe200078ec0ff */
[----:B------:R-:W-:Y:S01]  /*2720*/  IMAD.IADD R14, R8, 0x1, R21 ;  /* 0x00000001080e7824 */ /* 0x000fe200078e0215 */
[----:B------:R-:W-:Y:S01]  /*2730*/  FSEL R48, R136, RZ, P0 ;  /* 0x000000ff88307208 */ /* 0x000fe20000000000 */
[----:B------:R-:W-:Y:S01]  /*2740*/  MUFU.EX2 R39, R39 ;  /* 0x0000002700277308 */ /* 0x000fe20000000800 */
[----:B------:R-:W-:Y:S01]  /*2750*/  PRMT R19, R19, 0x7710, RZ ;  /* 0x0000771013137816 */ /* 0x000fe200000000ff */
[----:B------:R-:W-:Y:S01]  /*2760*/  IMAD.MOV R9, RZ, RZ, -R9 ;  /* 0x000000ffff097224 */ /* 0x000fe200078e0a09 */
[----:B------:R-:W-:Y:S01]  /*2770*/  LOP3.LUT P0, RZ, R4, 0xff, RZ, 0xc0, !PT ;  /* 0x000000ff04ff7812 */ /* 0x000fe2000780c0ff */
[----:B------:R-:W-:Y:S01]  /*2780*/  FMUL R48, R48, UR5 ;  /* 0x0000000530307c20 */ /* 0x000fe20008400000 */
[----:B------:R-:W-:-:S02]  /*2790*/  IADD3 R8, R8, R19, RZ ;  /* 0x0000001308087210 */ /* 0x000fc40007ffe0ff */
[----:B------:R-:W-:Y:S01]  /*27a0*/  PRMT R21, R9, 0x7710, RZ ;  /* 0x0000771009157816 */ /* 0x000fe200000000ff */
[----:B------:R-:W-:Y:S01]  /*27b0*/  FFMA R49, R17, UR5, -R48 ;  /* 0x0000000511317c23 */ /* 0x000fe20008000830 */
[----:B------:R-:W-:Y:S01]  /*27c0*/  SHF.R.S32.HI R9, RZ, 0x5, R18 ;  /* 0x00000005ff097819 */ /* 0x000fe20000011412 */
[--C-:B------:R-:W-:Y:S01]  /*27d0*/  FFMA R88, R10, UR5, -R48.reuse ;  /* 0x000000050a587c23 */ /* 0x100fe20008000830 */
[----:B------:R-:W-:Y:S01]  /*27e0*/  PRMT R18, R8, 0x9910, RZ ;  /* 0x0000991008127816 */ /* 0x000fe200000000ff */
[----:B------:R-:W-:Y:S01]  /*27f0*/  IMAD.IADD R16, R16, 0x1, R21 ;  /* 0x0000000110107824 */ /* 0x000fe200078e0215 */
[----:B------:R-:W-:Y:S01]  /*2800*/  PRMT R17, R9, 0x9910, RZ ;  /* 0x0000991009117816 */ /* 0x000fe200000000ff */
[--C-:B------:R-:W-:Y:S01]  /*2810*/  FFMA R35, R35, UR5, -R48.reuse ;  /* 0x0000000523237c23 */ /* 0x100fe20008000830 */
[----:B------:R-:W-:Y:S01]  /*2820*/  LOP3.LUT R9, R14, 0x80, RZ, 0xc0, !PT ;  /* 0x000000800e097812 */ /* 0x000fe200078ec0ff */
[----:B------:R-:W-:Y:S01]  /*2830*/  FFMA R34, R34, UR5, -R48 ;  /* 0x0000000522227c23 */ /* 0x000fe20008000830 */
[----:B------:R-:W-:Y:S01]  /*2840*/  PRMT R10, R16, 0x8880, RZ ;  /* 0x00008880100a7816 */ /* 0x000fe200000000ff */
[----:B------:R-:W-:Y:S01]  /*2850*/  IMAD.MOV.U32 R8, RZ, RZ, R17 ;  /* 0x000000ffff087224 */ /* 0x000fe200078e0011 */
[----:B------:R-:W-:Y:S01]  /*2860*/  LEA.HI R9, R9, R14, RZ, 0x19 ;  /* 0x0000000e09097211 */ /* 0x000fe200078fc8ff */
[----:B------:R-:W-:Y:S01]  /*2870*/  IMAD.MOV.U32 R17, RZ, RZ, R18 ;  /* 0x000000ffff117224 */ /* 0x000fe200078e0012 */
[----:B------:R-:W-:Y:S01]  /*2880*/  MUFU.EX2 R92, R35 ;  /* 0x00000023005c7308 */ /* 0x000fe20000000800 */
[----:B------:R-:W-:Y:S01]  /*2890*/  FFMA R31, R31, UR5, -R48 ;  /* 0x000000051f1f7c23 */ /* 0x000fe20008000830 */
[----:B------:R-:W-:Y:S01]  /*28a0*/  LOP3.LUT R9, R9, 0xfe, RZ, 0xc0, !PT ;  /* 0x000000fe09097812 */ /* 0x000fe200078ec0ff */
[----:B------:R-:W-:-:S02]  /*28b0*/  IMAD R17, R8, 0x10, R17 ;  /* 0x0000001008117824 */ /* 0x000fc400078e0211 */
[--C-:B-----5:R-:W-:Y:S01]  /*28c0*/  FFMA R85, R11, UR5, -R48.reuse ;  /* 0x000000050b557c23 */ /* 0x120fe20008000830 */
[--C-:B------:R-:W-:Y:S01]  /*28d0*/  FFMA R42, R42, UR5, -R48.reuse ;  /* 0x000000052a2a7c23 */ /* 0x100fe20008000830 */
[----:B------:R-:W-:Y:S01]  /*28e0*/  FFMA R38, R38, UR5, -R48 ;  /* 0x0000000526267c23 */ /* 0x000fe20008000830 */
[----:B------:R-:W-:Y:S01]  /*28f0*/  IMAD.MOV R9, RZ, RZ, -R9 ;  /* 0x000000ffff097224 */ /* 0x000fe200078e0a09 */
[C---:B------:R-:W-:Y:S01]  /*2900*/  LEA R8, R17.reuse, R10, 0x3 ;  /* 0x0000000a11087211 */ /* 0x040fe200078e18ff */
[----:B------:R-:W-:Y:S01]  /*2910*/  IMAD R17, R17, 0x4, R10 ;  /* 0x0000000411117824 */ /* 0x000fe200078e020a */
[----:B------:R1:W-:Y:S01]  /*2920*/  MUFU.EX2 R91, R34 ;  /* 0x00000022005b7308 */ /* 0x0003e20000000800 */
[--C-:B------:R-:W-:Y:S01]  /*2930*/  FFMA R43, R43, UR5, -R48.reuse ;  /* 0x000000052b2b7c23 */ /* 0x100fe20008000830 */
[----:B------:R-:W-:Y:S01]  /*2940*/  PRMT R89, R9, 0x7710, RZ ;  /* 0x0000771009597816 */ /* 0x000fe200000000ff */
[----:B------:R-:W-:Y:S02]  /*2950*/  IMAD.SHL.U32 R8, R8, 0x8, RZ ;  /* 0x0000000808087824 */ /* 0x000fe400078e00ff */
[--C-:B------:R-:W-:Y:S01]  /*2960*/  FFMA R46, R46, UR5, -R48.reuse ;  /* 0x000000052e2e7c23 */ /* 0x100fe20008000830 */
[--C-:B------:R-:W-:Y:S01]  /*2970*/  FFMA R50, R50, UR5, -R48.reuse ;  /* 0x0000000532327c23 */ /* 0x100fe20008000830 */
[----:B------:R-:W-:Y:S01]  /*2980*/  FFMA R51, R51, UR5, -R48 ;  /* 0x0000000533337c23 */ /* 0x000fe20008000830 */
[----:B------:R-:W-:Y:S01]  /*2990*/  IMAD.IADD R89, R14, 0x1, R89 ;  /* 0x000000010e597824 */ /* 0x000fe200078e0259 */
[----:B------:R-:W-:Y:S01]  /*29a0*/  IADD3 R8, R8, UR4, R8 ;  /* 0x0000000408087c10 */ /* 0x000fe2000fffe008 */
[----:B------:R5:W-:Y:S01]  /*29b0*/  MUFU.EX2 R90, R31 ;  /* 0x0000001f005a7308 */ /* 0x000be20000000800 */
[----:B-1----:R-:W-:Y:S01]  /*29c0*/  PRMT R34, R23, 0x8880, RZ ;  /* 0x0000888017227816 */ /* 0x002fe200000000ff */
[--C-:B------:R-:W-:Y:S01]  /*29d0*/  FFMA R54, R54, UR5, -R48.reuse ;  /* 0x0000000536367c23 */ /* 0x100fe20008000830 */
[C---:B------:R-:W-:Y:S01]  /*29e0*/  IADD3 R9, R8.reuse, 0x12420, RZ ;  /* 0x0001242008097810 */ /* 0x040fe20007ffe0ff */
[----:B------:R-:W-:Y:S01]  /*29f0*/  VIADD R6, R8, 0x12400 ;  /* 0x0001240008067836 */ /* 0x000fe20000000000 */
[----:B------:R-:W-:Y:S01]  /*2a00*/  PRMT R89, R89, 0x8880, RZ ;  /* 0x0000888059597816 */ /* 0x000fe200000000ff */
[----:B------:R-:W-:Y:S01]  /*2a10*/  FFMA R55, R55, UR5, -R48 ;  /* 0x0000000537377c23 */ /* 0x000fe20008000830 */
[----:B------:R-:W-:Y:S01]  /*2a20*/  SHF.R.U32.HI R10, RZ, 0x3, R9 ;  /* 0x00000003ff0a7819 */ /* 0x000fe20000011609 */
[----:B------:R-:W1:Y:S01]  /*2a30*/  MUFU.EX2 R49, R49 ;  /* 0x0000003100317308 */ /* 0x000e620000000800 */
[----:B------:R-:W-:Y:S01]  /*2a40*/  SHF.R.U32.HI R7, RZ, 0x3, R6 ;  /* 0x00000003ff077819 */ /* 0x000fe20000011606 */
[--C-:B-----5:R-:W-:Y:S01]  /*2a50*/  FFMA R31, R47, UR5, -R48.reuse ;  /* 0x000000052f1f7c23 */ /* 0x120fe20008000830 */
[--C-:B------:R-:W-:Y:S01]  /*2a60*/  FFMA R58, R58, UR5, -R48.reuse ;  /* 0x000000053a3a7c23 */ /* 0x100fe20008000830 */
[----:B------:R-:W-:Y:S01]  /*2a70*/  FFMA R59, R59, UR5, -R48 ;  /* 0x000000053b3b7c23 */ /* 0x000fe20008000830 */
[----:B------:R-:W-:Y:S01]  /*2a80*/  LOP3.LUT R4, R6, 0x70, R7, 0x78, !PT ;  /* 0x0000007006047812 */ /* 0x000fe200078e7807 */
[----:B------:R-:W-:Y:S01]  /*2a90*/  IMAD.SHL.U32 R7, R17, 0x8, RZ ;  /* 0x0000000811077824 */ /* 0x000fe200078e00ff */
[----:B------:R-:W-:Y:S01]  /*2aa0*/  LOP3.LUT R6, R9, 0x70, R10, 0x78, !PT ;  /* 0x0000007009067812 */ /* 0x000fe200078e780a */
[C---:B------:R-:W-:Y:S01]  /*2ab0*/  VIADD R10, R8.reuse, 0x12440 ;  /* 0x00012440080a7836 */ /* 0x040fe20000000000 */
[----:B------:R5:W-:Y:S01]  /*2ac0*/  MUFU.EX2 R98, R31 ;  /* 0x0000001f00627308 */ /* 0x000be20000000800 */
[----:B------:R-:W-:-:S02]  /*2ad0*/  VIADD R8, R8, 0x12460 ;  /* 0x0001246008087836 */ /* 0x000fc40000000000 */
[--C-:B------:R-:W-:Y:S01]  /*2ae0*/  FFMA R62, R62, UR5, -R48.reuse ;  /* 0x000000053e3e7c23 */ /* 0x100fe20008000830 */
[----:B------:R-:W-:Y:S01]  /*2af0*/  FFMA R87, R87, UR5, -R48 ;  /* 0x0000000557577c23 */ /* 0x000fe20008000830 */
[----:B------:R-:W-:Y:S01]  /*2b00*/  SHF.R.U32.HI R11, RZ, 0x3, R10 ;  /* 0x00000003ff0b7819 */ /* 0x000fe2000001160a */
[----:B------:R-:W-:Y:S01]  /*2b10*/  FFMA R86, R86, UR5, -R48 ;  /* 0x0000000556567c23 */ /* 0x000fe20008000830 */
[----:B------:R-:W-:Y:S01]  /*2b20*/  SHF.R.U32.HI R9, RZ, 0x3, R8 ;  /* 0x00000003ff097819 */ /* 0x000fe20000011608 */
[----:B------:R-:W-:Y:S01]  /*2b30*/  FFMA R63, R63, UR5, -R48 ;  /* 0x000000053f3f7c23 */ /* 0x000fe20008000830 */
[----:B------:R-:W1:Y:S01]  /*2b40*/  MUFU.EX2 R88, R88 ;  /* 0x0000005800587308 */ /* 0x000e620000000800 */
[----:B-----5:R-:W-:Y:S01]  /*2b50*/  SHF.R.S32.HI R31, RZ, 0x5, R34 ;  /* 0x00000005ff1f7819 */ /* 0x020fe20000011422 */
[--C-:B------:R-:W-:Y:S01]  /*2b60*/  FFMA R83, R83, UR5, -R48.reuse ;  /* 0x0000000553537c23 */ /* 0x100fe20008000830 */
[----:B------:R-:W-:Y:S01]  /*2b70*/  LOP3.LUT R8, R8, 0x70, R9, 0x78, !PT ;  /* 0x0000007008087812 */ /* 0x000fe200078e7809 */
[--C-:B------:R-:W-:Y:S01]  /*2b80*/  FFMA R82, R82, UR5, -R48.reuse ;  /* 0x0000000552527c23 */ /* 0x100fe20008000830 */
[----:B------:R-:W-:Y:S01]  /*2b90*/  LOP3.LUT R9, R22, 0xffff, RZ, 0xc0, !PT ;  /* 0x0000ffff16097812 */ /* 0x000fe200078ec0ff */
[--C-:B------:R-:W-:Y:S01]  /*2ba0*/  FFMA R66, R66, UR5, -R48.reuse ;  /* 0x0000000542427c23 */ /* 0x100fe20008000830 */
[----:B------:R-:W-:Y:S01]  /*2bb0*/  PRMT R31, R31, 0x9910, RZ ;  /* 0x000099101f1f7816 */ /* 0x000fe200000000ff */
[----:B------:R-:W5:Y:S01]  /*2bc0*/  MUFU.EX2 R85, R85 ;  /* 0x0000005500557308 */ /* 0x000f620000000800 */
[----:B------:R-:W-:Y:S01]  /*2bd0*/  SHF.R.U32.HI R9, RZ, 0x5, R9 ;  /* 0x00000005ff097819 */ /* 0x000fe20000011609 */
[--C-:B------:R-:W-:Y:S01]  /*2be0*/  FFMA R79, R79, UR5, -R48.reuse ;  /* 0x000000054f4f7c23 */ /* 0x100fe20008000830 */
[----:B------:R-:W-:Y:S01]  /*2bf0*/  LOP3.LUT R10, R10, 0x70, R11, 0x78, !PT ;  /* 0x000000700a0a7812 */ /* 0x000fe200078e780b */
[--C-:B------:R-:W-:Y:S01]  /*2c00*/  FFMA R11, R12, UR5, -R48.reuse ;  /* 0x000000050c0b7c23 */ /* 0x100fe20008000830 */
[----:B------:R-:W-:Y:S01]  /*2c10*/  LOP3.LUT R17, R9, 0x7, RZ, 0xc0, !PT ;  /* 0x0000000709117812 */ /* 0x000fe200078ec0ff */
[--C-:B------:R-:W-:Y:S01]  /*2c20*/  FFMA R78, R78, UR5, -R48.reuse ;  /* 0x000000054e4e7c23 */ /* 0x100fe20008000830 */
[--C-:B------:R-:W-:Y:S01]  /*2c30*/  FFMA R67, R67, UR5, -R48.reuse ;  /* 0x0000000543437c23 */ /* 0x100fe20008000830 */
[----:B------:R-:W-:Y:S01]  /*2c40*/  MUFU.EX2 R95, R42 ;  /* 0x0000002a005f7308 */ /* 0x000fe20000000800 */
[----:B------:R-:W-:Y:S01]  /*2c50*/  FFMA R75, R75, UR5, -R48 ;  /* 0x000000054b4b7c23 */ /* 0x000fe20008000830 */
[----:B------:R-:W-:-:S02]  /*2c60*/  IMAD.IADD R18, R22, 0x1, R17 ;  /* 0x0000000116127824 */ /* 0x000fc400078e0211 */
[--C-:B------:R-:W-:Y:S01]  /*2c70*/  FFMA R74, R74, UR5, -R48.reuse ;  /* 0x000000054a4a7c23 */ /* 0x100fe20008000830 */
[--C-:B------:R-:W-:Y:S01]  /*2c80*/  FFMA R70, R70, UR5, -R48.reuse ;  /* 0x0000000546467c23 */ /* 0x100fe20008000830 */
[----:B------:R-:W-:Y:S01]  /*2c90*/  FFMA R71, R71, UR5, -R48 ;  /* 0x0000000547477c23 */ /* 0x000fe20008000830 */
[----:B--2---:R-:W-:Y:S01]  /*2ca0*/  F2FP.F16.F32.PACK_AB R48, R27, R24 ;  /* 0x000000181b30723e */ /* 0x004fe200000000ff */
[----:B------:R-:W-:Y:S01]  /*2cb0*/  IMAD.MOV.U32 R9, RZ, RZ, RZ ;  /* 0x000000ffff097224 */ /* 0x000fe200078e00ff */
[----:B------:R-:W-:Y:S01]  /*2cc0*/  LOP3.LUT R19, R18, 0xfff8, RZ, 0xc0, !PT ;  /* 0x0000fff812137812 */ /* 0x000fe200078ec0ff */
[----:B------:R-:W2:Y:S01]  /*2cd0*/  MUFU.EX2 R25, R25 ;  /* 0x0000001900197308 */ /* 0x000ea20000000800 */
[----:B------:R-:W-:Y:S01]  /*2ce0*/  IADD3 R7, R7, UR4, R7 ;  /* 0x0000000407077c10 */ /* 0x000fe2000fffe007 */
[----:B------:R-:W-:Y:S01]  /*2cf0*/  IMAD.MOV.U32 R17, RZ, RZ, RZ ;  /* 0x000000ffff117224 */ /* 0x000fe200078e00ff */
[----:B------:R-:W-:Y:S01]  /*2d00*/  IADD3 R16, R4, 0x4000, RZ ;  /* 0x0000400004107810 */ /* 0x000fe20007ffe0ff */
[----:B------:R-:W-:Y:S01]  /*2d10*/  IMAD.MOV R35, RZ, RZ, -R19 ;  /* 0x000000ffff237224 */ /* 0x000fe200078e0a13 */
[C---:B------:R-:W-:Y:S01]  /*2d20*/  IADD3 R14, R7.reuse, 0x6400, RZ ;  /* 0x00006400070e7810 */ /* 0x040fe20007ffe0ff */
[----:B------:R-:W-:Y:S01]  /*2d30*/  VIADD R7, R7, 0x6420 ;  /* 0x0000642007077836 */ /* 0x000fe20000000000 */
[----:B------:R-:W-:Y:S01]  /*2d40*/  IADD3 R18, R10, 0x4000, RZ ;  /* 0x000040000a127810 */ /* 0x000fe20007ffe0ff */
[----:B------:R-:W1:Y:S01]  /*2d50*/  MUFU.EX2 R93, R38 ;  /* 0x00000026005d7308 */ /* 0x000e620000000800 */
[----:B------:R-:W-:Y:S01]  /*2d60*/  PRMT R35, R35, 0x7710, RZ ;  /* 0x0000771023237816 */ /* 0x000fe200000000ff */
[----:B------:R-:W-:Y:S01]  /*2d70*/  VIADD R20, R6, 0x4000 ;  /* 0x0000400006147836 */ /* 0x000fe20000000000 */
[----:B------:R-:W-:Y:S01]  /*2d80*/  SHF.R.U32.HI R5, RZ, 0x3, R14 ;  /* 0x00000003ff057819 */ /* 0x000fe2000001160e */
[----:B------:R-:W-:Y:S01]  /*2d90*/  IMAD.MOV.U32 R21, RZ, RZ, RZ ;  /* 0x000000ffff157224 */ /* 0x000fe200078e00ff */
[----:B------:R-:W-:Y:S01]  /*2da0*/  SHF.R.U32.HI R12, RZ, 0x3, R7 ;  /* 0x00000003ff0c7819 */ /* 0x000fe20000011607 */
[----:B------:R-:W-:Y:S01]  /*2db0*/  IMAD.IADD R23, R22, 0x1, R35 ;  /* 0x0000000116177824 */ /* 0x000fe200078e0223 */
[----:B------:R-:W-:Y:S01]  /*2dc0*/  LOP3.LUT R14, R14, 0x30, R5, 0x78, !PT ;  /* 0x000000300e0e7812 */ /* 0x000fe200078e7805 */
[----:B------:R-:W1:Y:S01]  /*2dd0*/  MUFU.EX2 R32, R32 ;  /* 0x0000002000207308 */ /* 0x000e620000000800 */
[----:B------:R-:W-:Y:S01]  /*2de0*/  LOP3.LUT R12, R7, 0x30, R12, 0x78, !PT ;  /* 0x00000030070c7812 */ /* 0x000fe200078e780c */
[----:B------:R-:W-:Y:S01]  /*2df0*/  IMAD.MOV.U32 R5, RZ, RZ, RZ ;  /* 0x000000ffff057224 */ /* 0x000fe200078e00ff */
[----:B------:R-:W-:Y:S01]  /*2e00*/  PRMT R23, R23, 0x9910, RZ ;  /* 0x0000991017177816 */ /* 0x000fe200000000ff */
[----:B------:R-:W-:Y:S01]  /*2e10*/  IMAD.MOV.U32 R7, RZ, RZ, RZ ;  /* 0x000000ffff077224 */ /* 0x000fe200078e00ff */
[----:B------:R-:W-:Y:S01]  /*2e20*/  MOV R105, R8 ;  /* 0x0000000800697202 */ /* 0x000fe20000000f00 */
[----:B------:R-:W-:Y:S01]  /*2e30*/  IMAD.MOV.U32 R19, RZ, RZ, RZ ;  /* 0x000000ffff137224 */ /* 0x000fe200078e00ff */
[----:B------:R-:W-:Y:S01]  /*2e40*/  MOV R99, R4 ;  /* 0x0000000400637202 */ /* 0x000fe20000000f00 */
[----:B------:R-:W-:Y:S01]  /*2e50*/  IMAD.MOV.U32 R34, RZ, RZ, R23 ;  /* 0x000000ffff227224 */ /* 0x000fe200078e0017 */
[----:B------:R1:W2:Y:S01]  /*2e60*/  MUFU.EX2 R94, R11 ;  /* 0x0000000b005e7308 */ /* 0x0002a20000000800 */
[----:B------:R-:W-:Y:S01]  /*2e70*/  MOV R101, R6 ;  /* 0x0000000600657202 */ /* 0x000fe20000000f00 */
[----:B------:R-:W-:Y:S01]  /*2e80*/  IMAD.MOV.U32 R23, RZ, RZ, RZ ;  /* 0x000000ffff177224 */ /* 0x000fe200078e00ff */
[----:B------:R-:W-:Y:S01]  /*2e90*/  IADD3 R22, R8, 0x4000, RZ ;  /* 0x0000400008167810 */ /* 0x000fe20007ffe0ff */
[----:B------:R-:W-:Y:S01]  /*2ea0*/  IMAD R34, R15, 0x40, R34 ;  /* 0x000000400f227824 */ /* 0x000fe200078e0222 */
[----:B------:R-:W-:-:S02]  /*2eb0*/  MOV R84, R16 ;  /* 0x0000001000547202 */ /* 0x000fc40000000f00 */
[----:B------:R-:W-:Y:S01]  /*2ec0*/  MOV R47, R20 ;  /* 0x00000014002f7202 */ /* 0x000fe20000000f00 */
[----:B------:R-:W-:Y:S01]  /*2ed0*/  IMAD R34, R31, 0x10, R34 ;  /* 0x000000101f227824 */ /* 0x000fe200078e0222 */
[----:B------:R-:W-:Y:S01]  /*2ee0*/  MOV R31, R89 ;  /* 0x00000059001f7202 */ /* 0x000fe20000000f00 */
[----:B------:R-:W2:Y:S01]  /*2ef0*/  MUFU.EX2 R33, R33 ;  /* 0x0000002100217308 */ /* 0x000ea20000000800 */
[----:B-1----:R-:W-:Y:S01]  /*2f00*/  IMAD.MOV.U32 R11, RZ, RZ, RZ ;  /* 0x000000ffff0b7224 */ /* 0x002fe200078e00ff */
[----:B------:R-:W-:Y:S02]  /*2f10*/  MOV R38, R18 ;  /* 0x0000001200267202 */ /* 0x000fe40000000f00 */
[----:B------:R-:W-:Y:S02]  /*2f20*/  IMAD R31, R31, 0x8, R34 ;  /* 0x000000081f1f7824 */ /* 0x000fe400078e0222 */
[----:B------:R-:W-:Y:S01]  /*2f30*/  VIADD R34, R34, UR10 ;  /* 0x0000000a22227c36 */ /* 0x000fe20008000000 */
[----:B------:R-:W-:Y:S01]  /*2f40*/  MOV R103, R10 ;  /* 0x0000000a00677202 */ /* 0x000fe20000000f00 */
[----:B------:R-:W-:Y:S01]  /*2f50*/  VIADD R31, R31, UR10 ;  /* 0x0000000a1f1f7c36 */ /* 0x000fe20008000000 */
[----:B------:R-:W1:Y:S01]  /*2f60*/  MUFU.EX2 R36, R36 ;  /* 0x0000002400247308 */ /* 0x000e620000000800 */
[C---:B------:R-:W-:Y:S01]  /*2f70*/  VIADD R35, R34.reuse, 0x8 ;  /* 0x0000000822237836 */ /* 0x040fe20000000000 */
[----:B------:R-:W-:Y:S01]  /*2f80*/  ISETP.LT.AND P1, PT, R34, UR13, !P0 ;  /* 0x0000000d22007c0c */ /* 0x000fe2000c721270 */
[----:B------:R-:W-:Y:S01]  /*2f90*/  FADD R34, RZ, R24 ;  /* 0x00000018ff227221 */ /* 0x000fe20000000000 */
[----:B------:R-:W-:Y:S01]  /*2fa0*/  IADD3 R138, P3, R31, UR14, RZ ;  /* 0x0000000e1f8a7c10 */ /* 0x000fe2000ff7e0ff */
[----:B------:R-:W-:Y:S01]  /*2fb0*/  ULDC.64 UR14, c[0x0][0x240] ;  /* 0x00009000000e7ab9 */ /* 0x000fe20000000a00 */
[----:B------:R-:W-:-:S02]  /*2fc0*/  ISETP.LT.AND P0, PT, R35, UR13, !P0 ;  /* 0x0000000d23007c0c */ /* 0x000fc4000c701270 */
[----:B------:R-:W-:Y:S01]  /*2fd0*/  LEA.HI.X.SX32 R31, R31, UR9, 0x1, P3 ;  /* 0x000000091f1f7c11 */ /* 0x000fe200098f0eff */
[----:B------:R-:W1:Y:S01]  /*2fe0*/  MUFU.EX2 R96, R43 ;  /* 0x0000002b00607308 */ /* 0x000e620000000800 */
[C---:B------:R-:W-:Y:S01]  /*2ff0*/  LEA R137, P3, R138.reuse, UR14, 0x2 ;  /* 0x0000000e8a897c11 */ /* 0x040fe2000f8610ff */
[----:B------:R-:W-:Y:S01]  /*3000*/  UIADD3 UR9, UR4, 0x400, URZ ;  /* 0x0000040004097890 */ /* 0x000fe2000fffe03f */
[----:B------:R-:W-:Y:S02]  /*3010*/  @!P2 MOV R35, 0x1 ;  /* 0x000000010023a802 */ /* 0x000fe40000000f00 */
[----:B------:R-:W-:Y:S01]  /*3020*/  LEA.HI.X R138, R138, UR15, R31, 0x2, P3 ;  /* 0x0000000f8a8a7c11 */ /* 0x000fe200098f141f */
[----:B------:R-:W-:Y:S01]  /*3030*/  FADD R31, R27, R34 ;  /* 0x000000221b1f7221 */ /* 0x000fe20000000000 */
[----:B------:R2:W-:Y:S01]  /*3040*/  @!P2 SYNCS.ARRIVE.TRANS64.ART0 RZ, [UR4+0x18], R35 ;  /* 0x00001823ffffa9a7 */ /* 0x0005e20008500004 */
[----:B------:R-:W1:Y:S01]  /*3050*/  MUFU.EX2 R40, R40 ;  /* 0x0000002800287308 */ /* 0x000e620000000800 */
[----:B------:R-:W-:Y:S01]  /*3060*/  USHF.R.U32.HI UR9, URZ, 0x4, UR9 ;  /* 0x000000043f097899 */ /* 0x000fe20008011609 */
[----:B---3--:R-:W-:Y:S01]  /*3070*/  FADD R34, R26, R31 ;  /* 0x0000001f1a227221 */ /* 0x008fe20000000000 */
[----:B------:R-:W-:-:S02]  /*3080*/  PLOP3.LUT P3, PT, PT, PT, UP0, 0x80, 0x0 ;  /* 0x000000000000781c */ /* 0x000fc40003f6f008 */
[----:B------:R-:W-:Y:S01]  /*3090*/  ULOP3.LUT UR9, UR9, 0x3fc0, URZ, 0xc0, !UPT ;  /* 0x00003fc009097892 */ /* 0x000fe2000f8ec03f */
[----:B----4-:R-:W-:Y:S01]  /*30a0*/  FADD R31, R29, R34 ;  /* 0x000000221d1f7221 */ /* 0x010fe20000000000 */
[----:B--2---:R-:W-:Y:S01]  /*30b0*/  FADD R35, RZ, R49 ;  /* 0x00000031ff237221 */ /* 0x004fe20000000000 */
[----:B------:R2:W3:Y:S01]  /*30c0*/  MUFU.EX2 R97, R46 ;  /* 0x0000002e00617308 */ /* 0x0004e20000000800 */
[----:B------:R-:W-:Y:S01]  /*30d0*/  F2FP.F16.F32.PACK_AB R49, R88, R49 ;  /* 0x000000315831723e */ /* 0x000fe200000000ff */
[----:B------:R-:W-:Y:S01]  /*30e0*/  FADD R34, R28, R31 ;  /* 0x0000001f1c227221 */ /* 0x000fe20000000000 */
[----:B------:R-:W-:Y:S01]  /*30f0*/  FADD R42, R88, R35 ;  /* 0x00000023582a7221 */ /* 0x000fe20000000000 */
[C---:B------:R-:W-:Y:S01]  /*3100*/  F2FP.F16.F32.PACK_AB R28, R37.reuse, R28 ;  /* 0x0000001c251c723e */ /* 0x040fe200000000ff */
[----:B------:R-:W-:Y:S01]  /*3110*/  ULOP3.LUT UR46, UR9, 0x2000000, URZ, 0xfc, !UPT ;  /* 0x02000000092e7892 */ /* 0x000fe2000f8efc3f */
[----:B------:R-:W-:Y:S01]  /*3120*/  FADD R31, R37, R34 ;  /* 0x00000022251f7221 */ /* 0x000fe20000000000 */
[----:B-----5:R-:W-:Y:S01]  /*3130*/  FADD R35, R85, R42 ;  /* 0x0000002a55237221 */ /* 0x020fe20000000000 */
[----:B------:R-:W4:Y:S01]  /*3140*/  MUFU.EX2 R41, R41 ;  /* 0x0000002900297308 */ /* 0x000f220000000800 */
[----:B--2---:R-:W-:Y:S01]  /*3150*/  MOV R46, R22 ;  /* 0x00000016002e7202 */ /* 0x004fe20000000f00 */
[----:B------:R-:W-:Y:S01]  /*3160*/  FADD R34, R30, R31 ;  /* 0x0000001f1e227221 */ /* 0x000fe20000000000 */
[----:B------:R-:W-:Y:S01]  /*3170*/  FADD R42, R90, R35 ;  /* 0x000000235a2a7221 */ /* 0x000fe20000000000 */
[C---:B------:R-:W-:Y:S01]  /*3180*/  F2FP.F16.F32.PACK_AB R30, R39.reuse, R30 ;  /* 0x0000001e271e723e */ /* 0x040fe200000000ff */
[----:B------:R-:W-:Y:S01]  /*3190*/  UIADD3 UR18, UR46, 0x40, URZ ;  /* 0x000000402e127890 */ /* 0x000fe2000fffe03f */
[----:B------:R-:W-:Y:S01]  /*31a0*/  FADD R34, R39, R34 ;  /* 0x0000002227227221 */ /* 0x000fe20000000000 */
[----:B------:R-:W-:Y:S01]  /*31b0*/  FADD R31, R91, R42 ;  /* 0x0000002a5b1f7221 */ /* 0x000fe20000000000 */
[----:B------:R-:W2:Y:S01]  /*31c0*/  MUFU.EX2 R44, R44 ;  /* 0x0000002c002c7308 */ /* 0x000ea20000000800 */
[----:B------:R-:W-:-:S02]  /*31d0*/  UIADD3 UR22, UR46, 0x80, URZ ;  /* 0x000000802e167890 */ /* 0x000fc4000fffe03f */
[----:B------:R-:W-:Y:S01]  /*31e0*/  FADD R42, R92, R31 ;  /* 0x0000001f5c2a7221 */ /* 0x000fe20000000000 */
[----:B------:R-:W-:Y:S01]  /*31f0*/  FADD R31, R25, R34 ;  /* 0x00000022191f7221 */ /* 0x000fe20000000000 */
[----:B------:R-:W-:Y:S02]  /*3200*/  UIADD3 UR26, UR46, 0xc0, URZ ;  /* 0x000000c02e1a7890 */ /* 0x000fe4000fffe03f */
[----:B------:R-:W-:Y:S01]  /*3210*/  FADD R35, R93, R42 ;  /* 0x0000002a5d237221 */ /* 0x000fe20000000000 */
[C---:B------:R-:W-:Y:S01]  /*3220*/  FADD R34, R32.reuse, R31 ;  /* 0x0000001f20227221 */ /* 0x040fe20000000000 */
[----:B------:R5:W2:Y:S01]  /*3230*/  MUFU.EX2 R43, R50 ;  /* 0x00000032002b7308 */ /* 0x000aa20000000800 */
[----:B------:R-:W-:Y:S01]  /*3240*/  F2FP.F16.F32.PACK_AB R32, R32, R25 ;  /* 0x000000192020723e */ /* 0x000fe200000000ff */
[----:B------:R-:W-:Y:S01]  /*3250*/  FADD R42, R94, R35 ;  /* 0x000000235e2a7221 */ /* 0x000fe20000000000 */
[----:B------:R-:W-:Y:S01]  /*3260*/  FADD R31, R33, R34 ;  /* 0x00000022211f7221 */ /* 0x000fe20000000000 */
[----:B------:R-:W-:-:S02]  /*3270*/  UIADD3 UR30, UR46, 0x100, URZ ;  /* 0x000001002e1e7890 */ /* 0x000fc4000fffe03f */
[----:B------:R-:W-:Y:S01]  /*3280*/  FADD R35, R95, R42 ;  /* 0x0000002a5f237221 */ /* 0x000fe20000000000 */
[----:B-1----:R-:W-:Y:S01]  /*3290*/  FADD R31, R36, R31 ;  /* 0x0000001f241f7221 */ /* 0x002fe20000000000 */
[----:B------:R-:W1:Y:S01]  /*32a0*/  MUFU.EX2 R53, R53 ;  /* 0x0000003500357308 */ /* 0x000e620000000800 */
[----:B-----5:R-:W-:Y:S01]  /*32b0*/  F2FP.F16.F32.PACK_AB R50, R29, R26 ;  /* 0x0000001a1d32723e */ /* 0x020fe200000000ff */
[----:B------:R-:W-:Y:S01]  /*32c0*/  FADD R34, R96, R35 ;  /* 0x0000002360227221 */ /* 0x000fe20000000000 */
[----:B------:R-:W-:Y:S01]  /*32d0*/  FADD R24, R40, R31 ;  /* 0x0000001f28187221 */ /* 0x000fe20000000000 */
[----:B------:R-:W-:Y:S02]  /*32e0*/  F2FP.F16.F32.PACK_AB R31, R94, R93 ;  /* 0x0000005d5e1f723e */ /* 0x000fe400000000ff */
[----:B---3--:R-:W-:Y:S01]  /*32f0*/  FADD R29, R97, R34 ;  /* 0x00000022611d7221 */ /* 0x008fe20000000000 */
[C---:B----4-:R-:W-:Y:S01]  /*3300*/  FADD R27, R41.reuse, R24 ;  /* 0x00000018291b7221 */ /* 0x050fe20000000000 */
[----:B------:R3:W4:Y:S01]  /*3310*/  MUFU.EX2 R100, R51 ;  /* 0x0000003300647308 */ /* 0x0007220000000800 */
[----:B------:R-:W-:Y:S01]  /*3320*/  F2FP.F16.F32.PACK_AB R40, R41, R40 ;  /* 0x000000282928723e */ /* 0x000fe200000000ff */
[----:B------:R-:W-:Y:S01]  /*3330*/  FADD R26, R98, R29 ;  /* 0x0000001d621a7221 */ /* 0x000fe20000000000 */
[----:B--2---:R-:W-:Y:S01]  /*3340*/  FADD R24, R44, R27 ;  /* 0x0000001b2c187221 */ /* 0x004fe20000000000 */
[----:B------:R-:W-:-:S02]  /*3350*/  F2FP.F16.F32.PACK_AB R29, R92, R91 ;  /* 0x0000005b5c1d723e */ /* 0x000fc400000000ff */
[----:B------:R-:W-:Y:S01]  /*3360*/  FADD R27, R43, R26 ;  /* 0x0000001a2b1b7221 */ /* 0x000fe20000000000 */
[----:B------:R-:W-:Y:S01]  /*3370*/  F2FP.F16.F32.PACK_AB R34, R36, R33 ;  /* 0x000000212422723e */ /* 0x000fe200000000ff */
[----:B------:R-:W2:Y:S01]  /*3380*/  MUFU.EX2 R45, R45 ;  /* 0x0000002d002d7308 */ /* 0x000ea20000000800 */
[C---:B-1----:R-:W-:Y:S01]  /*3390*/  FADD R24, R53.reuse, R24 ;  /* 0x0000001835187221 */ /* 0x042fe20000000000 */
[----:B---3--:R-:W-:Y:S02]  /*33a0*/  F2FP.F16.F32.PACK_AB R51, R90, R85 ;  /* 0x000000555a33723e */ /* 0x008fe400000000ff */
[----:B------:R-:W-:Y:S02]  /*33b0*/  F2FP.F16.F32.PACK_AB R33, R96, R95 ;  /* 0x0000005f6021723e */ /* 0x000fe400000000ff */
[----:B------:R-:W-:Y:S01]  /*33c0*/  F2FP.F16.F32.PACK_AB R42, R53, R44 ;  /* 0x0000002c352a723e */ /* 0x000fe200000000ff */
[----:B------:R-:W-:Y:S01]  /*33d0*/  STSM.16.M88.4 [R99], R48 ;  /* 0x0000003063007844 */ /* 0x000fe20000000200 */
[----:B------:R-:W1:Y:S01]  /*33e0*/  MUFU.EX2 R54, R54 ;  /* 0x0000003600367308 */ /* 0x000e620000000800 */
[C---:B----4-:R-:W-:Y:S01]  /*33f0*/  FADD R35, R100.reuse, R27 ;  /* 0x0000001b64237221 */ /* 0x050fe20000000000 */
[----:B------:R-:W-:Y:S01]  /*3400*/  F2FP.F16.F32.PACK_AB R41, R100, R43 ;  /* 0x0000002b6429723e */ /* 0x000fe200000000ff */
[----:B------:R3:W-:Y:S05]  /*3410*/  STSM.16.M88.4 [R101], R28 ;  /* 0x0000001c65007844 */ /* 0x0007ea0000000200 */
[----:B------:R-:W4:Y:S01]  /*3420*/  MUFU.EX2 R52, R52 ;  /* 0x0000003400347308 */ /* 0x000f220000000800 */
[----:B--2---:R-:W-:-:S07]  /*3430*/  FADD R27, R45, R24 ;  /* 0x000000182d1b7221 */ /* 0x004fce0000000000 */
[----:B------:R-:W2:Y:S01]  /*3440*/  MUFU.EX2 R55, R55 ;  /* 0x0000003700377308 */ /* 0x000ea20000000800 */
[----:B-1----:R-:W-:-:S07]  /*3450*/  FADD R24, R54, R35 ;  /* 0x0000002336187221 */ /* 0x002fce0000000000 */
[----:B------:R-:W1:Y:S01]  /*3460*/  MUFU.EX2 R56, R56 ;  /* 0x0000003800387308 */ /* 0x000e620000000800 */
[C---:B----4-:R-:W-:Y:S01]  /*3470*/  FADD R27, R52.reuse, R27 ;  /* 0x0000001b341b7221 */ /* 0x050fe20000000000 */
[----:B------:R-:W-:-:S06]  /*3480*/  F2FP.F16.F32.PACK_AB R52, R52, R45 ;  /* 0x0000002d3434723e */ /* 0x000fcc00000000ff */
[----:B------:R-:W4:Y:S01]  /*3490*/  MUFU.EX2 R58, R58 ;  /* 0x0000003a003a7308 */ /* 0x000f220000000800 */
[C---:B--2---:R-:W-:Y:S01]  /*34a0*/  FADD R35, R55.reuse, R24 ;  /* 0x0000001837237221 */ /* 0x044fe20000000000 */
[----:B------:R-:W-:-:S06]  /*34b0*/  F2FP.F16.F32.PACK_AB R43, R55, R54 ;  /* 0x00000036372b723e */ /* 0x000fcc00000000ff */
[----:B------:R-:W2:Y:S01]  /*34c0*/  MUFU.EX2 R57, R57 ;  /* 0x0000003900397308 */ /* 0x000ea20000000800 */
[----:B-1----:R-:W-:-:S07]  /*34d0*/  FADD R24, R56, R27 ;  /* 0x0000001b38187221 */ /* 0x002fce0000000000 */
[----:B------:R-:W1:Y:S01]  /*34e0*/  MUFU.EX2 R59, R59 ;  /* 0x0000003b003b7308 */ /* 0x000e620000000800 */
[----:B----4-:R-:W-:Y:S01]  /*34f0*/  FADD R26, R58, R35 ;  /* 0x000000233a1a7221 */ /* 0x010fe20000000000 */
[----:B------:R-:W-:-:S05]  /*3500*/  F2FP.F16.F32.PACK_AB R35, R98, R97 ;  /* 0x000000616223723e */ /* 0x000fca00000000ff */
[----:B------:R4:W-:Y:S01]  /*3510*/  STSM.16.M88.4 [R103], R32 ;  /* 0x0000002067007844 */ /* 0x0009e20000000200 */
[----:B------:R-:W5:Y:S01]  /*3520*/  MUFU.EX2 R60, R60 ;  /* 0x0000003c003c7308 */ /* 0x000f620000000800 */
[C---:B--2---:R-:W-:Y:S01]  /*3530*/  FADD R25, R57.reuse, R24 ;  /* 0x0000001839197221 */ /* 0x044fe20000000000 */
[----:B------:R-:W-:Y:S01]  /*3540*/  F2FP.F16.F32.PACK_AB R54, R57, R56 ;  /* 0x000000383936723e */ /* 0x000fe200000000ff */
[----:B------:R4:W-:Y:S05]  /*3550*/  STSM.16.M88.4 [R105], R40 ;  /* 0x0000002869007844 */ /* 0x0009ea0000000200 */
[----:B------:R-:W2:Y:S01]  /*3560*/  MUFU.EX2 R89, R62 ;  /* 0x0000003e00597308 */ /* 0x000ea20000000800 */
[C---:B-1----:R-:W-:Y:S01]  /*3570*/  FADD R26, R59.reuse, R26 ;  /* 0x0000001a3b1a7221 */ /* 0x042fe20000000000 */
[----:B------:R-:W-:-:S06]  /*3580*/  F2FP.F16.F32.PACK_AB R53, R59, R58 ;  /* 0x0000003a3b35723e */ /* 0x000fcc00000000ff */
[----:B------:R-:W1:Y:S01]  /*3590*/  MUFU.EX2 R61, R61 ;  /* 0x0000003d003d7308 */ /* 0x000e620000000800 */
[----:B-----5:R-:W-:-:S07]  /*35a0*/  FADD R24, R60, R25 ;  /* 0x000000193c187221 */ /* 0x020fce0000000000 */
[----:B------:R-:W5:Y:S01]  /*35b0*/  MUFU.EX2 R102, R63 ;  /* 0x0000003f00667308 */ /* 0x000f620000000800 */
[----:B--2---:R-:W-:-:S07]  /*35c0*/  FADD R27, R89, R26 ;  /* 0x0000001a591b7221 */ /* 0x004fce0000000000 */
[----:B------:R-:W2:Y:S01]  /*35d0*/  MUFU.EX2 R68, R68 ;  /* 0x0000004400447308 */ /* 0x000ea20000000800 */
[C---:B-1----:R-:W-:Y:S01]  /*35e0*/  FADD R25, R61.reuse, R24 ;  /* 0x000000183d197221 */ /* 0x042fe20000000000 */
[----:B------:R-:W-:-:S06]  /*35f0*/  F2FP.F16.F32.PACK_AB R60, R61, R60 ;  /* 0x0000003c3d3c723e */ /* 0x000fcc00000000ff */
[----:B------:R-:W1:Y:S01]  /*3600*/  MUFU.EX2 R66, R66 ;  /* 0x0000004200427308 */ /* 0x000e620000000800 */
[C---:B-----5:R-:W-:Y:S01]  /*3610*/  FADD R27, R102.reuse, R27 ;  /* 0x0000001b661b7221 */ /* 0x060fe20000000000 */
[----:B------:R-:W-:-:S05]  /*3620*/  F2FP.F16.F32.PACK_AB R55, R102, R89 ;  /* 0x000000596637723e */ /* 0x000fca00000000ff */
[----:B------:R4:W-:Y:S01]  /*3630*/  STSM.16.M88.4 [R84], R52 ;  /* 0x0000003454007844 */ /* 0x0009e20000000200 */
[----:B------:R-:W5:Y:S01]  /*3640*/  MUFU.EX2 R73, R73 ;  /* 0x0000004900497308 */ /* 0x000f620000000800 */
[----:B--2---:R-:W-:-:S07]  /*3650*/  FADD R24, R68, R25 ;  /* 0x0000001944187221 */ /* 0x004fce0000000000 */
[----:B------:R-:W2:Y:S01]  /*3660*/  MUFU.EX2 R67, R67 ;  /* 0x0000004300437308 */ /* 0x000ea20000000800 */
[----:B-1----:R-:W-:-:S07]  /*3670*/  FADD R26, R66, R27 ;  /* 0x0000001b421a7221 */ /* 0x002fce0000000000 */
[----:B------:R-:W1:Y:S01]  /*3680*/  MUFU.EX2 R64, R64 ;  /* 0x0000004000407308 */ /* 0x000e620000000800 */
[C---:B-----5:R-:W-:Y:S01]  /*3690*/  FADD R25, R73.reuse, R24 ;  /* 0x0000001849197221 */ /* 0x060fe20000000000 */
[----:B------:R-:W-:-:S06]  /*36a0*/  F2FP.F16.F32.PACK_AB R62, R73, R68 ;  /* 0x00000044493e723e */ /* 0x000fcc00000000ff */
[----:B------:R-:W5:Y:S01]  /*36b0*/  MUFU.EX2 R63, R70 ;  /* 0x00000046003f7308 */ /* 0x000f620000000800 */
[C---:B--2---:R-:W-:Y:S01]  /*36c0*/  FADD R26, R67.reuse, R26 ;  /* 0x0000001a431a7221 */ /* 0x044fe20000000000 */
[----:B------:R-:W-:-:S06]  /*36d0*/  F2FP.F16.F32.PACK_AB R61, R67, R66 ;  /* 0x00000042433d723e */ /* 0x000fcc00000000ff */
[----:B------:R-:W2:Y:S01]  /*36e0*/  MUFU.EX2 R65, R65 ;  /* 0x0000004100417308 */ /* 0x000ea20000000800 */
[----:B-1----:R-:W-:-:S07]  /*36f0*/  FADD R24, R64, R25 ;  /* 0x0000001940187221 */ /* 0x002fce0000000000 */
[----:B------:R-:W1:Y:S01]  /*3700*/  MUFU.EX2 R104, R71 ;  /* 0x0000004700687308 */ /* 0x000e620000000800 */
[----:B-----5:R-:W-:-:S07]  /*3710*/  FADD R27, R63, R26 ;  /* 0x0000001a3f1b7221 */ /* 0x020fce0000000000 */
[----:B------:R-:W5:Y:S01]  /*3720*/  MUFU.EX2 R69, R69 ;  /* 0x0000004500457308 */ /* 0x000f620000000800 */
[C---:B--2---:R-:W-:Y:S01]  /*3730*/  FADD R24, R65.reuse, R24 ;  /* 0x0000001841187221 */ /* 0x044fe20000000000 */
[----:B------:R-:W-:-:S06]  /*3740*/  F2FP.F16.F32.PACK_AB R64, R65, R64 ;  /* 0x000000404140723e */ /* 0x000fcc00000000ff */
[----:B------:R-:W2:Y:S01]  /*3750*/  MUFU.EX2 R72, R72 ;  /* 0x0000004800487308 */ /* 0x000ea20000000800 */
[C---:B-1----:R-:W-:Y:S01]  /*3760*/  F2FP.F16.F32.PACK_AB R63, R104.reuse, R63 ;  /* 0x0000003f683f723e */ /* 0x042fe200000000ff */
[----:B------:R-:W-:-:S04]  /*3770*/  FADD R27, R104, R27 ;  /* 0x0000001b681b7221 */ /* 0x000fc80000000000 */
[----:B------:R4:W-:Y:S02]  /*3780*/  STSM.16.M88.4 [R47], R60 ;  /* 0x0000003c2f007844 */ /* 0x0009e40000000200 */
[----:B------:R-:W1:Y:S01]  /*3790*/  MUFU.EX2 R74, R74 ;  /* 0x0000004a004a7308 */ /* 0x000e620000000800 */
[----:B-----5:R-:W-:-:S07]  /*37a0*/  FADD R25, R69, R24 ;  /* 0x0000001845197221 */ /* 0x020fce0000000000 */
[----:B------:R-:W5:Y:S01]  /*37b0*/  MUFU.EX2 R75, R75 ;  /* 0x0000004b004b7308 */ /* 0x000f620000000800 */
[C---:B--2---:R-:W-:Y:S01]  /*37c0*/  F2FP.F16.F32.PACK_AB R66, R72.reuse, R69 ;  /* 0x000000454842723e */ /* 0x044fe200000000ff */
[----:B------:R-:W-:-:S06]  /*37d0*/  FADD R25, R72, R25 ;  /* 0x0000001948197221 */ /* 0x000fcc0000000000 */
[----:B------:R-:W2:Y:S01]  /*37e0*/  MUFU.EX2 R78, R78 ;  /* 0x0000004e004e7308 */ /* 0x000ea20000000800 */
[----:B-1----:R-:W-:-:S07]  /*37f0*/  FADD R26, R74, R27 ;  /* 0x0000001b4a1a7221 */ /* 0x002fce0000000000 */
[----:B------:R-:W1:Y:S01]  /*3800*/  MUFU.EX2 R79, R79 ;  /* 0x0000004f004f7308 */ /* 0x000e620000000800 */
[C---:B-----5:R-:W-:Y:S01]  /*3810*/  F2FP.F16.F32.PACK_AB R65, R75.reuse, R74 ;  /* 0x0000004a4b41723e */ /* 0x060fe200000000ff */
[----:B------:R-:W-:-:S06]  /*3820*/  FADD R27, R75, R26 ;  /* 0x0000001a4b1b7221 */ /* 0x000fcc0000000000 */
[----:B------:R-:W5:Y:S01]  /*3830*/  MUFU.EX2 R76, R76 ;  /* 0x0000004c004c7308 */ /* 0x000f620000000800 */
[----:B--2---:R-:W-:-:S07]  /*3840*/  FADD R24, R78, R27 ;  /* 0x0000001b4e187221 */ /* 0x004fce0000000000 */
[----:B------:R-:W3:Y:S01]  /*3850*/  MUFU.EX2 R77, R77 ;  /* 0x0000004d004d7308 */ /* 0x000ee20000000800 */
[C---:B-1----:R-:W-:Y:S01]  /*3860*/  F2FP.F16.F32.PACK_AB R67, R79.reuse, R78 ;  /* 0x0000004e4f43723e */ /* 0x042fe200000000ff */
[----:B------:R-:W-:-:S04]  /*3870*/  FADD R27, R79, R24 ;  /* 0x000000184f1b7221 */ /* 0x000fc80000000000 */
[----:B------:R4:W-:Y:S02]  /*3880*/  STSM.16.M88.4 [R38], R64 ;  /* 0x0000004026007844 */ /* 0x0009e40000000200 */
[----:B------:R-:W1:Y:S01]  /*3890*/  MUFU.EX2 R80, R80 ;  /* 0x0000005000507308 */ /* 0x000e620000000800 */
[----:B-----5:R-:W-:-:S07]  /*38a0*/  FADD R24, R76, R25 ;  /* 0x000000194c187221 */ /* 0x020fce0000000000 */
[----:B------:R-:W-:Y:S01]  /*38b0*/  MUFU.EX2 R82, R82 ;  /* 0x0000005200527308 */ /* 0x000fe20000000800 */
[C---:B---3--:R-:W-:Y:S01]  /*38c0*/  F2FP.F16.F32.PACK_AB R28, R77.reuse, R76 ;  /* 0x0000004c4d1c723e */ /* 0x048fe200000000ff */
[----:B------:R-:W-:-:S06]  /*38d0*/  FADD R77, R77, R24 ;  /* 0x000000184d4d7221 */ /* 0x000fcc0000000000 */
[----:B------:R-:W2:Y:S01]  /*38e0*/  MUFU.EX2 R83, R83 ;  /* 0x0000005300537308 */ /* 0x000ea20000000800 */
[----:B-1----:R-:W-:Y:S01]  /*38f0*/  F2FP.F16.F32.PACK_AB R30, R81, R80 ;  /* 0x00000050511e723e */ /* 0x002fe200000000ff */
[----:B------:R-:W-:-:S04]  /*3900*/  FADD R80, R80, R77 ;  /* 0x0000004d50507221 */ /* 0x000fc80000000000 */
[----:B------:R-:W-:Y:S02]  /*3910*/  FADD R143, R81, R80 ;  /* 0x00000050518f7221 */ /* 0x000fe40000000000 */
[----:B------:R-:W-:Y:S08]  /*3920*/  MUFU.EX2 R86, R86 ;  /* 0x0000005600567308 */ /* 0x000ff00000000800 */
[----:B------:R-:W1:Y:S01]  /*3930*/  MUFU.EX2 R87, R87 ;  /* 0x0000005700577308 */ /* 0x000e620000000800 */
[----:B--2---:R-:W-:Y:S01]  /*3940*/  F2FP.F16.F32.PACK_AB R29, R83, R82 ;  /* 0x00000052531d723e */ /* 0x004fe200000000ff */
[----:B------:R-:W-:-:S04]  /*3950*/  FADD R82, R82, R27 ;  /* 0x0000001b52527221 */ /* 0x000fc80000000000 */
[----:B------:R-:W-:Y:S01]  /*3960*/  FADD R83, R83, R82 ;  /* 0x0000005253537221 */ /* 0x000fe20000000000 */
[----:B-1----:R-:W-:-:S03]  /*3970*/  F2FP.F16.F32.PACK_AB R31, R87, R86 ;  /* 0x00000056571f723e */ /* 0x002fc600000000ff */
[----:B------:R-:W-:Y:S02]  /*3980*/  FADD R86, R86, R83 ;  /* 0x0000005356567221 */ /* 0x000fe40000000000 */
[----:B------:R4:W-:Y:S02]  /*3990*/  STSM.16.M88.4 [R46], R28 ;  /* 0x0000001c2e007844 */ /* 0x0009e40000000200 */
[----:B------:R-:W-:Y:S01]  /*39a0*/  FADD R145, R87, R86 ;  /* 0x0000005657917221 */ /* 0x000fe20000000000 */
[----:B------:R1:W-:Y:S06]  /*39b0*/  MEMBAR.ALL.CTA ;  /* 0x0000000000007992 */ /* 0x0003ec0000008000 */
[----:B-1----:R-:W1:Y:S02]  /*39c0*/  FENCE.VIEW.ASYNC.S ;  /* 0x00000000000073c6 */ /* 0x002e640000000000 */
[----:B-1----:R-:W-:Y:S01]  /*39d0*/  NOP ;  /* 0x0000000000007918 */ /* 0x002fe20000000000 */
[----:B------:R-:W-:Y:S05]  /*39e0*/  @!P3 BRA `(.L_x_14) ;  /* 0x0000001c0080b947 */ /* 0x000fea0003800000 */
[----:B------:R-:W-:Y:S01]  /*39f0*/  IMAD.MOV.U32 R144, RZ, RZ, R136 ;  /* 0x000000ffff907224 */ /* 0x000fe200078e0088 */
[----:B------:R-:W-:Y:S01]  /*3a00*/  MOV R142, RZ ;  /* 0x000000ff008e7202 */ /* 0x000fe20000000f00 */
[----:B------:R-:W-:Y:S01]  /*3a10*/  IMAD.MOV.U32 R148, RZ, RZ, R3 ;  /* 0x000000ffff947224 */ /* 0x000fe200078e0003 */
[----:B------:R-:W-:Y:S02]  /*3a20*/  UIADD3 UR7, -UR8, URZ, URZ ;  /* 0x0000003f08077290 */ /* 0x000fe4000fffe13f */
[----:B------:R-:W-:Y:S01]  /*3a30*/  UPLOP3.LUT UP0, UPT, UPT, UPT, UPT, 0x40, 0x0 ;  /* 0x000000000000789c */ /* 0x000fe20003f0e870 */
[----:B------:R-:W-:-:S10]  /*3a40*/  ULDC UR5, c[0x0][0x480] ;  /* 0x0001200000057ab9 */ /* 0x000fd40000000800 */
.L_x_19:
[----:B------:R-:W1:Y:S01]  /*3a50*/  S2UR UR9, SR_CgaCtaId ;  /* 0x00000000000979c3 */ /* 0x000e620000008800 */
[----:B------:R-:W-:Y:S01]  /*3a60*/  UMOV UR4, 0x400 ;  /* 0x0000040000047882 */ /* 0x000fe20000000000 */
[----:B------:R-:W-:-:S05]  /*3a70*/  LOP3.LUT R139, R142, 0x1, RZ, 0x3c, !PT ;  /* 0x000000018e8b7812 */ /* 0x000fca00078e3cff */
[----:B------:R-:W-:Y:S01]  /*3a80*/  IMAD.U32 R3, R139, -0x80000000, RZ ;  /* 0x800000008b037824 */ /* 0x000fe200078e00ff */
[----:B-1----:R-:W-:-:S09]  /*3a90*/  ULEA UR4, UR9, UR4, 0x18 ;  /* 0x0000000409047291 */ /* 0x002fd2000f8ec03f */
[----:B------:R-:W1:Y:S02]  /*3aa0*/  SYNCS.PHASECHK.TRANS64.TRYWAIT P2, [UR4+0x10], R3 ;  /* 0x00001003ff0075a7 */ /* 0x000e640008040144 */
[----:B-12---:R-:W-:Y:S05]  /*3ab0*/  @P2 BRA `(.L_x_15) ;  /* 0x00000000000c2947 */ /* 0x006fea0003800000 */
[----:B------:R-:W-:-:S04]  /*3ac0*/  IMAD.U32 R24, R139, -0x80000000, RZ ;  /* 0x800000008b187824 */ /* 0x000fc800078e00ff */
[----:B------:R-:W1:Y:S02]  /*3ad0*/  SYNCS.PHASECHK.TRANS64.TRYWAIT P2, [UR4+0x10], R24 ;  /* 0x00001018ff0075a7 */ /* 0x000e640008040144 */
[----:B-1----:R-:W-:Y:S05]  /*3ae0*/  @!P2 BRA `(.L_x_16) ;  /* 0x0000002c0018a947 */ /* 0x002fea0003800000 */
.L_x_15:
[----:B------:R2:W-:Y:S01]  /*3af0*/  BAR.SYNC.DEFER_BLOCKING R140, 0x100 ;  /* 0x0004008c0000751d */ /* 0x0005e20000010000 */
[----:B------:R-:W-:Y:S01]  /*3b00*/  UIADD3 UR38, UR34, 0x2, URZ ;  /* 0x0000000222267890 */ /* 0x000fe2000fffe03f */
[----:B------:R-:W-:Y:S01]  /*3b10*/  IMAD.U32 R146, R142, -0x80000000, RZ ;  /* 0x800000008e927824 */ /* 0x000fe200078e00ff */
[----:B------:R-:W-:Y:S02]  /*3b20*/  UIADD3 UR48, UR32, 0x200, URZ ;  /* 0x0000020020307890 */ /* 0x000fe4000fffe03f */
[----:B------:R-:W-:Y:S01]  /*3b30*/  UIADD3 UR50, UR34, 0x200, URZ ;  /* 0x0000020022327890 */ /* 0x000fe2000fffe03f */
[----:B------:R-:W-:Y:S01]  /*3b40*/  UMOV UR39, 0x80000020 ;  /* 0x8000002000277882 */ /* 0x000fe20000000000 */
[----:B------:R-:W-:Y:S01]  /*3b50*/  UMOV UR49, 0x80000020 ;  /* 0x8000002000317882 */ /* 0x000fe20000000000 */
[----:B------:R-:W-:Y:S01]  /*3b60*/  UMOV UR51, 0x80000020 ;  /* 0x8000002000337882 */ /* 0x000fe20000000000 */
[----:B------:R-:W-:Y:S01]  /*3b70*/  UIADD3 UR42, UR34, 0x400, URZ ;  /* 0x00000400222a7890 */ /* 0x000fe2000fffe03f */
[----:B------:R-:W-:Y:S01]  /*3b80*/  UMOV UR43, 0x80000020 ;  /* 0x80000020002b7882 */ /* 0x000fe20000000000 */
[----:B-1--4-:R-:W-:-:S06]  /*3b90*/  WARPGROUP.ARRIVE ;  /* 0x00000000000079c5 */ /* 0x012fcc0000000000 */
[----:B------:R-:W-:-:S12]  /*3ba0*/  HGMMA.64x128x16.F32 R24, gdesc[UR32], RZ, !UPT ;  /* 0x01e00000201879f0 */ /* 0x000fd8000c7008ff */
[----:B------:R-:W-:-:S12]  /*3bb0*/  HGMMA.64x128x16.F32 R24, gdesc[UR36], R24 ;  /* 0x01e00000241879f0 */ /* 0x000fd80008700818 */
        /* <DEDUP_REMOVED lines=12> */
[----:B------:R-:W1:Y:S02]  /*3c80*/  SYNCS.PHASECHK.TRANS64.TRYWAIT P2, [UR4+0x20], R146 ;  /* 0x00002092ff0075a7 */ /* 0x000e640008040144 */
[----:B-12---:R-:W-:Y:S05]  /*3c90*/  @P2 BRA `(.L_x_17) ;  /* 0x0000000000082947 */ /* 0x006fea0003800000 */
[----:B------:R-:W1:Y:S02]  /*3ca0*/  SYNCS.PHASECHK.TRANS64.TRYWAIT P2, [UR4+0x20], R146 ;  /* 0x00002092ff0075a7 */ /* 0x000e640008040144 */
[----:B-1----:R-:W-:Y:S05]  /*3cb0*/  @!P2 BRA `(.L_x_18) ;  /* 0x0000002800c0a947 */ /* 0x002fea0003800000 */
.L_x_17:
[----:B------:R-:W-:Y:S01]  /*3cc0*/  WARPGROUP.ARRIVE ;  /* 0x00000000000079c5 */ /* 0x000fe20000000000 */
[----:B------:R-:W-:Y:S01]  /*3cd0*/  UIADD3 UR16, UR6, 0x2, URZ ;  /* 0x0000000206107890 */ /* 0x000fe2000fffe03f */
[----:B------:R-:W-:Y:S01]  /*3ce0*/  IMAD.MOV.U32 R152, RZ, RZ, R16 ;  /* 0x000000ffff987224 */ /* 0x000fe200078e0010 */
[----:B------:R-:W-:Y:S01]  /*3cf0*/  UMOV UR17, 0x40000040 ;  /* 0x4000004000117882 */ /* 0x000fe20000000000 */
[----:B------:R-:W-:Y:S02]  /*3d00*/  UIADD3 UR20, UR6, 0x4, URZ ;  /* 0x0000000406147890 */ /* 0x000fe4000fffe03f */
[----:B------:R-:W-:Y:S01]  /*3d10*/  HGMMA.64x96x16.F32 R88, gdesc[UR44].tnspB, R88, UP0 ;  /* 0x416000002c5879f0 */ /* 0x000fe2000bf00858 */
[----:B------:R-:W-:Y:S01]  /*3d20*/  UMOV UR21, 0x40000040 ;  /* 0x4000004000157882 */ /* 0x000fe20000000000 */
[----:B------:R-:W-:Y:S01]  /*3d30*/  UIADD3 UR24, UR6, 0x6, URZ ;  /* 0x0000000606187890 */ /* 0x000fe2000fffe03f */
[----:B------:R-:W-:Y:S01]  /*3d40*/  UMOV UR25, 0x40000040 ;  /* 0x4000004000197882 */ /* 0x000fe20000000000 */
[----:B------:R-:W-:Y:S01]  /*3d50*/  UIADD3 UR28, UR6, 0x400, URZ ;  /* 0x00000400061c7890 */ /* 0x000fe2000fffe03f */
[----:B------:R-:W-:Y:S01]  /*3d60*/  UMOV UR29, 0x40000040 ;  /* 0x40000040001d7882 */ /* 0x000fe20000000000 */
[----:B------:R-:W-:-:S02]  /*3d70*/  UIADD3 UR48, UR6, 0x402, URZ ;  /* 0x0000040206307890 */ /* 0x000fc4000fffe03f */
[----:B------:R-:W-:Y:S01]  /*3d80*/  UIADD3 UR50, UR46, 0x140, URZ ;  /* 0x000001402e327890 */ /* 0x000fe2000fffe03f */
[----:B------:R-:W-:Y:S01]  /*3d90*/  UMOV UR49, 0x40000040 ;  /* 0x4000004000317882 */ /* 0x000fe20000000000 */
[----:B------:R-:W-:Y:S01]  /*3da0*/  UMOV UR51, 0x80000020 ;  /* 0x8000002000337882 */ /* 0x000fe20000000000 */
[----:B------:R-:W-:Y:S02]  /*3db0*/  UIADD3 UR7, UR7, 0x1, URZ ;  /* 0x0000000107077890 */ /* 0x000fe4000fffe03f */
[----:B------:R-:W-:Y:S01]  /*3dc0*/  UPLOP3.LUT UP0, UPT, UPT, UPT, UPT, 0x80, 0x0 ;  /* 0x000000000000789c */ /* 0x000fe20003f0f070 */
[----:B------:R-:W-:Y:S08]  /*3dd0*/  HGMMA.64x96x16.F32 R88, gdesc[UR16].tnspB, R88 ;  /* 0x41600000105879f0 */ /* 0x000ff00008700858 */
[----:B------:R-:W-:Y:S08]  /*3de0*/  HGMMA.64x96x16.F32 R88, gdesc[UR20].tnspB, R88 ;  /* 0x41600000145879f0 */ /* 0x000ff00008700858 */
[----:B------:R-:W-:Y:S08]  /*3df0*/  HGMMA.64x96x16.F32 R88, gdesc[UR24].tnspB, R88 ;  /* 0x41600000185879f0 */ /* 0x000ff00008700858 */
[----:B------:R-:W-:Y:S08]  /*3e00*/  HGMMA.64x96x16.F32 R88, gdesc[UR28].tnspB, R88 ;  /* 0x416000001c5879f0 */ /* 0x000ff00008700858 */
[----:B------:R-:W-:Y:S01]  /*3e10*/  HGMMA.64x96x16.F32 R88, gdesc[UR48].tnspB, R88 ;  /* 0x41600000305879f0 */ /* 0x000fe20008700858 */
[----:B------:R-:W-:-:S02]  /*3e20*/  UIADD3 UR48, UR6, 0x404, URZ ;  /* 0x0000040406307890 */ /* 0x000fc4000fffe03f */
[----:B------:R-:W-:Y:S01]  /*3e30*/  UIADD3 UR50, UR46, 0x180, URZ ;  /* 0x000001802e327890 */ /* 0x000fe2000fffe03f */
[----:B------:R-:W-:Y:S01]  /*3e40*/  UMOV UR49, 0x40000040 ;  /* 0x4000004000317882 */ /* 0x000fe20000000000 */
[----:B------:R-:W-:-:S07]  /*3e50*/  UMOV UR51, 0x80000020 ;  /* 0x8000002000337882 */ /* 0x000fce0000000000 */
[----:B------:R-:W-:Y:S01]  /*3e60*/  HGMMA.64x96x16.F32 R88, gdesc[UR48].tnspB, R88 ;  /* 0x41600000305879f0 */ /* 0x000fe20008700858 */
[----:B------:R-:W-:Y:S02]  /*3e70*/  UIADD3 UR48, UR6, 0x406, URZ ;  /* 0x0000040606307890 */ /* 0x000fe4000fffe03f */
[----:B------:R-:W-:Y:S01]  /*3e80*/  UIADD3 UR50, UR46, 0x1c0, URZ ;  /* 0x000001c02e327890 */ /* 0x000fe2000fffe03f */
[----:B------:R-:W-:Y:S01]  /*3e90*/  UMOV UR49, 0x40000040 ;  /* 0x4000004000317882 */ /* 0x000fe20000000000 */
[----:B------:R-:W-:-:S07]  /*3ea0*/  UMOV UR51, 0x80000020 ;  /* 0x8000002000337882 */ /* 0x000fce0000000000 */
[----:B------:R-:W-:Y:S01]  /*3eb0*/  HGMMA.64x96x16.F32 R88, gdesc[UR48].tnspB, R88, gsb0 ;  /* 0x41600000305879f0 */ /* 0x000fe20008000858 */
[----:B------:R2:W-:Y:S06]  /*3ec0*/  BAR.ARV R141, 0x100 ;  /* 0x0004008d0000751d */ /* 0x0005ec0000002000 */
[----:B------:R-:W-:Y:S02]  /*3ed0*/  WARPGROUP.DEPBAR.LE gsb0, 0x1 ;  /* 0x00008000000079c5 */ /* 0x000fe40000010100 */
[----:B-1----:R-:W-:Y:S02]  /*3ee0*/  FMNMX R3, R24, R32, !PT ;  /* 0x0000002018037209 */ /* 0x002fe40007800000 */
[----:B------:R-:W-:-:S02]  /*3ef0*/  FMNMX R136, R25, R33, !PT ;  /* 0x0000002119887209 */ /* 0x000fc40007800000 */
        /* <DEDUP_REMOVED lines=61> */
[----:B------:R-:W-:-:S03]  /*42d0*/  FMNMX R149, R149, R144, !PT ;  /* 0x0000009095957209 */ /* 0x000fc60007800000 */
[----:B------:R-:W1:Y:S04]  /*42e0*/  SHFL.BFLY PT, R3, R142, 0x2, 0x1f ;  /* 0x0c401f008e037f89 */ /* 0x000e6800000e0000 */
[----:B------:R-:W3:Y:S01]  /*42f0*/  SHFL.BFLY PT, R136, R149, 0x2, 0x1f ;  /* 0x0c401f0095887f89 */ /* 0x000ee200000e0000 */
[----:B-1----:R-:W-:Y:S02]  /*4300*/  FMNMX R146, R142, R3, !PT ;  /* 0x000000038e927209 */ /* 0x002fe40007800000 */
[----:B---3--:R-:W-:-:S03]  /*4310*/  FMNMX R150, R149, R136, !PT ;  /* 0x0000008895967209 */ /* 0x008fc60007800000 */
[----:B------:R-:W1:Y:S04]  /*4320*/  SHFL.BFLY PT, R3, R146, 0x1, 0x1f ;  /* 0x0c201f0092037f89 */ /* 0x000e6800000e0000 */
[----:B------:R-:W3:Y:S01]  /*4330*/  SHFL.BFLY PT, R147, R150, 0x1, 0x1f ;  /* 0x0c201f0096937f89 */ /* 0x000ee200000e0000 */
[----:B-1----:R-:W-:Y:S01]  /*4340*/  FMNMX R3, R146, R3, !PT ;  /* 0x0000000392037209 */ /* 0x002fe20007800000 */
[----:B------:R-:W-:Y:S01]  /*4350*/  IMAD.MOV.U32 R146, RZ, RZ, R4 ;  /* 0x000000ffff927224 */ /* 0x000fe200078e0004 */
[----:B---3--:R-:W-:Y:S02]  /*4360*/  FMNMX R136, R150, R147, !PT ;  /* 0x0000009396887209 */ /* 0x008fe40007800000 */
[----:B------:R-:W-:Y:S02]  /*4370*/  FSETP.NEU.AND P2, PT, R3, -INF , PT ;  /* 0xff8000000300780b */ /* 0x000fe40003f4d000 */
[----:B------:R-:W-:-:S02]  /*4380*/  FSETP.NEU.AND P3, PT, R136, -INF , PT ;  /* 0xff8000008800780b */ /* 0x000fc40003f6d000 */
[----:B------:R-:W-:Y:S02]  /*4390*/  FSEL R147, R3, RZ, P2 ;  /* 0x000000ff03937208 */ /* 0x000fe40001000000 */
[----:B------:R-:W-:Y:S02]  /*43a0*/  FSEL R153, R136, RZ, P3 ;  /* 0x000000ff88997208 */ /* 0x000fe40001800000 */
[----:B------:R-:W-:Y:S01]  /*43b0*/  ISETP.NE.AND P2, PT, R2, RZ, PT ;  /* 0x000000ff0200720c */ /* 0x000fe20003f45270 */
[C---:B------:R-:W-:Y:S01]  /*43c0*/  FADD R142, -R147.reuse, R148 ;  /* 0x00000094938e7221 */ /* 0x040fe20000000100 */
[----:B------:R-:W-:Y:S01]  /*43d0*/  FMUL R147, R147, UR5 ;  /* 0x0000000593937c20 */ /* 0x000fe20008400000 */
[C---:B------:R-:W-:Y:S01]  /*43e0*/  FMUL R154, R153.reuse, UR5 ;  /* 0x00000005999a7c20 */ /* 0x040fe20008400000 */
[----:B------:R-:W-:Y:S01]  /*43f0*/  FADD R144, -R153, R144 ;  /* 0x0000009099907221 */ /* 0x000fe20000000100 */
[----:B------:R-:W-:Y:S01]  /*4400*/  FMUL R142, R142, UR5 ;  /* 0x000000058e8e7c20 */ /* 0x000fe20008400000 */
[--C-:B------:R-:W-:Y:S01]  /*4410*/  FFMA R24, R24, UR5, -R147.reuse ;  /* 0x0000000518187c23 */ /* 0x100fe20008000893 */
[--C-:B------:R-:W-:Y:S01]  /*4420*/  FFMA R26, R26, UR5, -R154.reuse ;  /* 0x000000051a1a7c23 */ /* 0x100fe2000800089a */
[----:B------:R-:W-:Y:S01]  /*4430*/  FMUL R144, R144, UR5 ;  /* 0x0000000590907c20 */ /* 0x000fe20008400000 */
[--C-:B------:R-:W-:Y:S01]  /*4440*/  FFMA R25, R25, UR5, -R147.reuse ;  /* 0x0000000519197c23 */ /* 0x100fe20008000893 */
[----:B------:R-:W-:Y:S01]  /*4450*/  MUFU.EX2 R149, R142 ;  /* 0x0000008e00957308 */ /* 0x000fe20000000800 */
[--C-:B------:R-:W-:Y:S01]  /*4460*/  FFMA R27, R27, UR5, -R154.reuse ;  /* 0x000000051b1b7c23 */ /* 0x100fe2000800089a */
[--C-:B------:R-:W-:Y:S01]  /*4470*/  FFMA R28, R28, UR5, -R147.reuse ;  /* 0x000000051c1c7c23 */ /* 0x100fe20008000893 */
[--C-:B------:R-:W-:Y:S01]  /*4480*/  FFMA R30, R30, UR5, -R154.reuse ;  /* 0x000000051e1e7c23 */ /* 0x100fe2000800089a */
[--C-:B------:R-:W-:Y:S01]  /*4490*/  FFMA R29, R29, UR5, -R147.reuse ;  /* 0x000000051d1d7c23 */ /* 0x100fe20008000893 */
[--C-:B------:R-:W-:Y:S01]  /*44a0*/  FFMA R31, R31, UR5, -R154.reuse ;  /* 0x000000051f1f7c23 */ /* 0x100fe2000800089a */
[--C-:B------:R-:W-:Y:S01]  /*44b0*/  FFMA R32, R32, UR5, -R147.reuse ;  /* 0x0000000520207c23 */ /* 0x100fe20008000893 */
        /* <DEDUP_REMOVED lines=9> */
[----:B------:R1:W-:Y:S01]  /*4550*/  MUFU.EX2 R151, R144 ;  /* 0x0000009000977308 */ /* 0x0003e20000000800 */
[--C-:B------:R-:W-:Y:S01]  /*4560*/  FFMA R39, R39, UR5, -R154.reuse ;  /* 0x0000000527277c23 */ /* 0x100fe2000800089a */
[--C-:B------:R-:W-:Y:S01]  /*4570*/  FFMA R40, R40, UR5, -R147.reuse ;  /* 0x0000000528287c23 */ /* 0x100fe20008000893 */
[--C-:B------:R-:W-:Y:S01]  /*4580*/  FFMA R42, R42, UR5, -R154.reuse ;  /* 0x000000052a2a7c23 */ /* 0x100fe2000800089a */
[--C-:B------:R-:W-:Y:S01]  /*4590*/  FFMA R41, R41, UR5, -R147.reuse ;  /* 0x0000000529297c23 */ /* 0x100fe20008000893 */
[--C-:B------:R-:W-:Y:S01]  /*45a0*/  FFMA R43, R43, UR5, -R154.reuse ;  /* 0x000000052b2b7c23 */ /* 0x100fe2000800089a */
[----:B------:R-:W-:Y:S01]  /*45b0*/  FFMA R44, R44, UR5, -R147 ;  /* 0x000000052c2c7c23 */ /* 0x000fe20008000893 */
[----:B------:R-:W-:Y:S01]  /*45c0*/  FFMA R46, R46, UR5, -R154 ;  /* 0x000000052e2e7c23 */ /* 0x000fe2000800089a */
[----:B------:R-:W3:Y:S01]  /*45d0*/  MUFU.EX2 R26, R26 ;  /* 0x0000001a001a7308 */ /* 0x000ee20000000800 */
[----:B-1----:R-:W-:-:S02]  /*45e0*/  @!P2 IMAD.MOV.U32 R144, RZ, RZ, 0x1 ;  /* 0x00000001ff90a424 */ /* 0x002fc400078e00ff */
[--C-:B------:R-:W-:Y:S01]  /*45f0*/  FFMA R45, R45, UR5, -R147.reuse ;  /* 0x000000052d2d7c23 */ /* 0x100fe20008000893 */
[--C-:B------:R-:W-:Y:S01]  /*4600*/  FFMA R47, R47, UR5, -R154.reuse ;  /* 0x000000052f2f7c23 */ /* 0x100fe2000800089a */
[--C-:B------:R-:W-:Y:S01]  /*4610*/  FFMA R48, R48, UR5, -R147.reuse ;  /* 0x0000000530307c23 */ /* 0x100fe20008000893 */
[----:B------:R1:W-:Y:S01]  /*4620*/  @!P2 SYNCS.ARRIVE.TRANS64.ART0 RZ, [UR4+0x18], R144 ;  /* 0x00001890ffffa9a7 */ /* 0x0003e20008500004 */
[----:B------:R-:W-:Y:S02]  /*4630*/  WARPGROUP.DEPBAR.LE gsb0, 0x0 ;  /* 0x00008000000079c5 */ /* 0x000fe40000010000 */
[----:B------:R-:W4:Y:S01]  /*4640*/  MUFU.EX2 R25, R25 ;  /* 0x0000001900197308 */ /* 0x000f220000000800 */
[--C-:B------:R-:W-:Y:S01]  /*4650*/  FFMA R50, R50, UR5, -R154.reuse ;  /* 0x0000000532327c23 */ /* 0x100fe2000800089a */
[--C-:B------:R-:W-:Y:S01]  /*4660*/  FFMA R49, R49, UR5, -R147.reuse ;  /* 0x0000000531317c23 */ /* 0x100fe20008000893 */
[----:B------:R-:W-:Y:S01]  /*4670*/  FFMA R51, R51, UR5, -R154 ;  /* 0x0000000533337c23 */ /* 0x000fe2000800089a */
[----:B------:R-:W-:Y:S01]  /*4680*/  FFMA R52, R52, UR5, -R147 ;  /* 0x0000000534347c23 */ /* 0x000fe20008000893 */
[----:B-1----:R-:W-:-:S02]  /*4690*/  @!P2 IMAD.MOV.U32 R144, RZ, RZ, 0x1 ;  /* 0x00000001ff90a424 */ /* 0x002fc400078e00ff */
[----:B------:R-:W-:Y:S01]  /*46a0*/  FFMA R54, R54, UR5, -R154 ;  /* 0x0000000536367c23 */ /* 0x000fe2000800089a */
[--C-:B------:R-:W-:Y:S01]  /*46b0*/  FFMA R53, R53, UR5, -R147.reuse ;  /* 0x0000000535357c23 */ /* 0x100fe20008000893 */
[----:B------:R-:W1:Y:S01]  /*46c0*/  MUFU.EX2 R27, R27 ;  /* 0x0000001b001b7308 */ /* 0x000e620000000800 */
[----:B------:R5:W-:Y:S01]  /*46d0*/  @!P2 SYNCS.ARRIVE.TRANS64.ART0 RZ, [UR4+0x28], R144 ;  /* 0x00002890ffffa9a7 */ /* 0x000be20008500004 */
[----:B---3--:R-:W-:Y:S01]  /*46e0*/  FFMA R86, R151, R145, R26 ;  /* 0x0000009197567223 */ /* 0x008fe2000000001a */
[--C-:B------:R-:W-:Y:S01]  /*46f0*/  FFMA R55, R55, UR5, -R154.reuse ;  /* 0x0000000537377c23 */ /* 0x100fe2000800089a */
[--C-:B------:R-:W-:Y:S01]  /*4700*/  FFMA R56, R56, UR5, -R147.reuse ;  /* 0x0000000538387c23 */ /* 0x100fe20008000893 */
[--C-:B------:R-:W-:Y:S01]  /*4710*/  FFMA R58, R58, UR5, -R154.reuse ;  /* 0x000000053a3a7c23 */ /* 0x100fe2000800089a */
[--C-:B------:R-:W-:Y:S01]  /*4720*/  FFMA R57, R57, UR5, -R147.reuse ;  /* 0x0000000539397c23 */ /* 0x100fe20008000893 */
[----:B------:R-:W-:Y:S01]  /*4730*/  FFMA R59, R59, UR5, -R154 ;  /* 0x000000053b3b7c23 */ /* 0x000fe2000800089a */
[----:B------:R-:W3:Y:S01]  /*4740*/  MUFU.EX2 R28, R28 ;  /* 0x0000001c001c7308 */ /* 0x000ee20000000800 */
[----:B-----5:R-:W-:Y:S01]  /*4750*/  FFMA R144, R149, R143, R24 ;  /* 0x0000008f95907223 */ /* 0x020fe20000000018 */
[--C-:B------:R-:W-:Y:S01]  /*4760*/  FFMA R60, R60, UR5, -R147.reuse ;  /* 0x000000053c3c7c23 */ /* 0x100fe20008000893 */
[----:B------:R-:W-:Y:S01]  /*4770*/  FFMA R62, R62, UR5, -R154 ;  /* 0x000000053e3e7c23 */ /* 0x000fe2000800089a */
[--C-:B------:R-:W-:Y:S01]  /*4780*/  FFMA R61, R61, UR5, -R147.reuse ;  /* 0x000000053d3d7c23 */ /* 0x100fe20008000893 */
[C---:B----4-:R-:W-:Y:S01]  /*4790*/  FADD R143, R25.reuse, R144 ;  /* 0x00000090198f7221 */ /* 0x050fe20000000000 */
[----:B------:R-:W-:Y:S01]  /*47a0*/  F2FP.F16.F32.PACK_AB R144, R25, R24 ;  /* 0x000000181990723e */ /* 0x000fe200000000ff */
[----:B------:R-:W-:Y:S01]  /*47b0*/  FFMA R63, R63, UR5, -R154 ;  /* 0x000000053f3f7c23 */ /* 0x000fe2000800089a */
[----:B------:R-:W4:Y:S01]  /*47c0*/  MUFU.EX2 R30, R30 ;  /* 0x0000001e001e7308 */ /* 0x000f220000000800 */
[----:B-1----:R-:W-:Y:S01]  /*47d0*/  FADD R83, R27, R86 ;  /* 0x000000561b537221 */ /* 0x002fe20000000000 */
[--C-:B------:R-:W-:Y:S01]  /*47e0*/  FFMA R64, R64, UR5, -R147.reuse ;  /* 0x0000000540407c23 */ /* 0x100fe20008000893 */
[--C-:B------:R-:W-:Y:S01]  /*47f0*/  FFMA R66, R66, UR5, -R154.reuse ;  /* 0x0000000542427c23 */ /* 0x100fe2000800089a */
[--C-:B------:R-:W-:Y:S01]  /*4800*/  FFMA R65, R65, UR5, -R147.reuse ;  /* 0x0000000541417c23 */ /* 0x100fe20008000893 */
[--C-:B------:R-:W-:Y:S01]  /*4810*/  FFMA R67, R67, UR5, -R154.reuse ;  /* 0x0000000543437c23 */ /* 0x100fe2000800089a */
[----:B------:R-:W-:Y:S01]  /*4820*/  FFMA R68, R68, UR5, -R147 ;  /* 0x0000000544447c23 */ /* 0x000fe20008000893 */
[--C-:B------:R-:W-:Y:S01]  /*4830*/  FFMA R70, R70, UR5, -R154.reuse ;  /* 0x0000000546467c23 */ /* 0x100fe2000800089a */
[----:B------:R-:W1:Y:S01]  /*4840*/  MUFU.EX2 R29, R29 ;  /* 0x0000001d001d7308 */ /* 0x000e620000000800 */
[----:B---3--:R-:W-:Y:S01]  /*4850*/  FADD R86, R28, R143 ;  /* 0x0000008f1c567221 */ /* 0x008fe20000000000 */
[--C-:B------:R-:W-:Y:S01]  /*4860*/  FFMA R143, R82, UR5, -R154.reuse ;  /* 0x00000005528f7c23 */ /* 0x100fe2000800089a */
[--C-:B------:R-:W-:Y:S01]  /*4870*/  FFMA R69, R69, UR5, -R147.reuse ;  /* 0x0000000545457c23 */ /* 0x100fe20008000893 */
[--C-:B------:R-:W-:Y:S01]  /*4880*/  FFMA R72, R72, UR5, -R147.reuse ;  /* 0x0000000548487c23 */ /* 0x100fe20008000893 */
[--C-:B------:R-:W-:Y:S01]  /*4890*/  FFMA R73, R73, UR5, -R147.reuse ;  /* 0x0000000549497c23 */ /* 0x100fe20008000893 */
[--C-:B------:R-:W-:Y:S01]  /*48a0*/  FFMA R76, R76, UR5, -R147.reuse ;  /* 0x000000054c4c7c23 */ /* 0x100fe20008000893 */
[----:B------:R-:W-:Y:S01]  /*48b0*/  FFMA R77, R77, UR5, -R147 ;  /* 0x000000054d4d7c23 */ /* 0x000fe20008000893 */
[----:B------:R-:W3:Y:S01]  /*48c0*/  MUFU.EX2 R31, R31 ;  /* 0x0000001f001f7308 */ /* 0x000ee20000000800 */
[----:B----4-:R-:W-:Y:S01]  /*48d0*/  FADD R82, R30, R83 ;  /* 0x000000531e527221 */ /* 0x010fe20000000000 */
[--C-:B------:R-:W-:Y:S01]  /*48e0*/  FFMA R80, R80, UR5, -R147.reuse ;  /* 0x0000000550507c23 */ /* 0x100fe20008000893 */
[--C-:B------:R-:W-:Y:S01]  /*48f0*/  FFMA R81, R81, UR5, -R147.reuse ;  /* 0x0000000551517c23 */ /* 0x100fe20008000893 */
[--C-:B------:R-:W-:Y:S01]  /*4900*/  FFMA R84, R84, UR5, -R147.reuse ;  /* 0x0000000554547c23 */ /* 0x100fe20008000893 */
[----:B------:R-:W-:Y:S01]  /*4910*/  FFMA R85, R85, UR5, -R147 ;  /* 0x0000000555557c23 */ /* 0x000fe20008000893 */
[----:B------:R-:W-:Y:S01]  /*4920*/  MOV R147, RZ ;  /* 0x000000ff00937202 */ /* 0x000fe20000000f00 */
[----:B------:R-:W-:Y:S01]  /*4930*/  FFMA R71, R71, UR5, -R154 ;  /* 0x0000000547477c23 */ /* 0x000fe2000800089a */
[----:B------:R-:W4:Y:S01]  /*4940*/  MUFU.EX2 R32, R32 ;  /* 0x0000002000207308 */ /* 0x000f220000000800 */
[----:B-1----:R-:W-:Y:S01]  /*4950*/  FADD R83, R29, R86 ;  /* 0x000000561d537221 */ /* 0x002fe20000000000 */
[----:B------:R-:W-:Y:S01]  /*4960*/  FFMA R86, R79, UR5, -R154 ;  /* 0x000000054f567c23 */ /* 0x000fe2000800089a */
[----:B------:R-:W-:Y:S01]  /*4970*/  MOV R157, R146 ;  /* 0x00000092009d7202 */ /* 0x000fe20000000f00 */
[----:B------:R-:W-:-:S02]  /*4980*/  IMAD.MOV.U32 R146, RZ, RZ, R6 ;  /* 0x000000ffff927224 */ /* 0x000fc400078e0006 */
[----:B------:R-:W-:Y:S01]  /*4990*/  FFMA R87, R87, UR5, -R154 ;  /* 0x0000000557577c23 */ /* 0x000fe2000800089a */
[----:B------:R-:W-:Y:S01]  /*49a0*/  IMAD.MOV.U32 R147, RZ, RZ, RZ ;  /* 0x000000ffff937224 */ /* 0x000fe200078e00ff */
[----:B------:R-:W-:Y:S01]  /*49b0*/  ISETP.NE.AND P3, PT, RZ, UR7, PT ;  /* 0x00000007ff007c0c */ /* 0x000fe2000bf65270 */
[----:B------:R-:W1:Y:S01]  /*49c0*/  MUFU.EX2 R34, R34 ;  /* 0x0000002200227308 */ /* 0x000e620000000800 */
[----:B---3--:R-:W-:Y:S01]  /*49d0*/  FADD R79, R31, R82 ;  /* 0x000000521f4f7221 */ /* 0x008fe20000000000 */
[----:B------:R-:W-:Y:S01]  /*49e0*/  IMAD.MOV.U32 R153, RZ, RZ, RZ ;  /* 0x000000ffff997224 */ /* 0x000fe200078e00ff */
[----:B------:R-:W-:Y:S01]  /*49f0*/  MOV R158, R146 ;  /* 0x00000092009e7202 */ /* 0x000fe20000000f00 */
[----:B------:R-:W-:Y:S02]  /*4a00*/  IMAD.MOV.U32 R146, RZ, RZ, R10 ;  /* 0x000000ffff927224 */ /* 0x000fe400078e000a */
[----:B------:R-:W-:Y:S01]  /*4a10*/  FMUL R133, R133, R149 ;  /* 0x0000009585857220 */ /* 0x000fe20000400000 */
[----:B------:R-:W-:Y:S01]  /*4a20*/  IMAD.MOV.U32 R147, RZ, RZ, RZ ;  /* 0x000000ffff937224 */ /* 0x000fe200078e00ff */
[----:B------:R-:W-:Y:S01]  /*4a30*/  MOV R152, R152 ;  /* 0x0000009800987202 */ /* 0x000fe20000000f00 */
[----:B------:R-:W3:Y:S01]  /*4a40*/  MUFU.EX2 R33, R33 ;  /* 0x0000002100217308 */ /* 0x000ee20000000800 */
[----:B----4-:R-:W-:Y:S01]  /*4a50*/  FADD R82, R32, R83 ;  /* 0x0000005320527221 */ /* 0x010fe20000000000 */
[----:B------:R-:W-:Y:S01]  /*4a60*/  FFMA R83, R78, UR5, -R154 ;  /* 0x000000054e537c23 */ /* 0x000fe2000800089a */
[----:B------:R-:W-:Y:S01]  /*4a70*/  MOV R159, R146 ;  /* 0x00000092009f7202 */ /* 0x000fe20000000f00 */
[----:B------:R-:W-:Y:S01]  /*4a80*/  IMAD.MOV.U32 R147, RZ, RZ, RZ ;  /* 0x000000ffff937224 */ /* 0x000fe200078e00ff */
[----:B------:R-:W-:Y:S01]  /*4a90*/  MOV R146, R8 ;  /* 0x0000000800927202 */ /* 0x000fe20000000f00 */
[-C--:B------:R-:W-:Y:S01]  /*4aa0*/  FMUL R132, R132, R149.reuse ;  /* 0x0000009584847220 */ /* 0x080fe20000400000 */
[----:B------:R-:W-:Y:S01]  /*4ab0*/  FMUL R129, R129, R149 ;  /* 0x0000009581817220 */ /* 0x000fe20000400000 */
[----:B------:R-:W4:Y:S01]  /*4ac0*/  MUFU.EX2 R35, R35 ;  /* 0x0000002300237308 */ /* 0x000f220000000800 */
[----:B-1----:R-:W-:Y:S01]  /*4ad0*/  FADD R78, R34, R79 ;  /* 0x0000004f224e7221 */ /* 0x002fe20000000000 */
[----:B------:R-:W-:Y:S01]  /*4ae0*/  MOV R150, R146 ;  /* 0x0000009200967202 */ /* 0x000fe20000000f00 */
[----:B------:R-:W-:Y:S01]  /*4af0*/  IMAD.MOV.U32 R146, RZ, RZ, R20 ;  /* 0x000000ffff927224 */ /* 0x000fe200078e0014 */
[----:B------:R-:W-:Y:S01]  /*4b00*/  MOV R147, RZ ;  /* 0x000000ff00937202 */ /* 0x000fe20000000f00 */
[-C--:B------:R-:W-:Y:S01]  /*4b10*/  FMUL R128, R128, R149.reuse ;  /* 0x0000009580807220 */ /* 0x080fe20000400000 */
[-C--:B------:R-:W-:Y:S01]  /*4b20*/  FMUL R125, R125, R149.reuse ;  /* 0x000000957d7d7220 */ /* 0x080fe20000400000 */
[----:B------:R-:W-:Y:S01]  /*4b30*/  FMUL R124, R124, R149 ;  /* 0x000000957c7c7220 */ /* 0x000fe20000400000 */
[----:B------:R-:W1:Y:S01]  /*4b40*/  MUFU.EX2 R36, R36 ;  /* 0x0000002400247308 */ /* 0x000e620000000800 */
[----:B---3--:R-:W-:Y:S01]  /*4b50*/  FADD R79, R33, R82 ;  /* 0x00000052214f7221 */ /* 0x008fe20000000000 */
[----:B------:R-:W-:Y:S01]  /*4b60*/  FFMA R82, R75, UR5, -R154 ;  /* 0x000000054b527c23 */ /* 0x000fe2000800089a */
[----:B------:R-:W-:Y:S01]  /*4b70*/  MOV R142, R146 ;  /* 0x00000092008e7202 */ /* 0x000fe20000000f00 */
[----:B------:R-:W-:Y:S01]  /*4b80*/  IMAD.MOV.U32 R146, RZ, RZ, R18 ;  /* 0x000000ffff927224 */ /* 0x000fe200078e0012 */
[----:B------:R-:W-:Y:S01]  /*4b90*/  F2FP.F16.F32.PACK_AB R32, R33, R32 ;  /* 0x000000202120723e */ /* 0x000fe200000000ff */
[----:B------:R-:W-:-:S02]  /*4ba0*/  IMAD.MOV.U32 R147, RZ, RZ, RZ ;  /* 0x000000ffff937224 */ /* 0x000fc400078e00ff */
[-C--:B------:R-:W-:Y:S01]  /*4bb0*/  FMUL R121, R121, R149.reuse ;  /* 0x0000009579797220 */ /* 0x080fe20000400000 */
[----:B------:R-:W3:Y:S01]  /*4bc0*/  MUFU.EX2 R38, R38 ;  /* 0x0000002600267308 */ /* 0x000ee20000000800 */
[C---:B----4-:R-:W-:Y:S01]  /*4bd0*/  FADD R75, R35.reuse, R78 ;  /* 0x0000004e234b7221 */ /* 0x050fe20000000000 */
[----:B------:R-:W-:Y:S01]  /*4be0*/  F2FP.F16.F32.PACK_AB R33, R35, R34 ;  /* 0x000000222321723e */ /* 0x000fe200000000ff */
[----:B------:R-:W-:Y:S01]  /*4bf0*/  FMUL R120, R120, R149 ;  /* 0x0000009578787220 */ /* 0x000fe20000400000 */
[----:B------:R-:W-:Y:S01]  /*4c00*/  MOV R148, R146 ;  /* 0x0000009200947202 */ /* 0x000fe20000000f00 */
[----:B------:R-:W-:Y:S01]  /*4c10*/  IMAD.MOV.U32 R146, RZ, RZ, R22 ;  /* 0x000000ffff927224 */ /* 0x000fe200078e0016 */
[----:B------:R-:W-:Y:S01]  /*4c20*/  MOV R147, RZ ;  /* 0x000000ff00937202 */ /* 0x000fe20000000f00 */
[----:B------:R-:W-:Y:S01]  /*4c30*/  FMUL R117, R117, R149 ;  /* 0x0000009575757220 */ /* 0x000fe20000400000 */
[----:B------:R-:W4:Y:S01]  /*4c40*/  MUFU.EX2 R37, R37 ;  /* 0x0000002500257308 */ /* 0x000f220000000800 */
[----:B-1----:R-:W-:Y:S01]  /*4c50*/  FADD R78, R36, R79 ;  /* 0x0000004f244e7221 */ /* 0x002fe20000000000 */
[----:B------:R-:W-:Y:S01]  /*4c60*/  FFMA R79, R74, UR5, -R154 ;  /* 0x000000054a4f7c23 */ /* 0x000fe2000800089a */
[----:B------:R-:W-:Y:S01]  /*4c70*/  MOV R153, R146 ;  /* 0x0000009200997202 */ /* 0x000fe20000000f00 */
[-C--:B------:R-:W-:Y:S01]  /*4c80*/  FMUL R116, R116, R149.reuse ;  /* 0x0000009574747220 */ /* 0x080fe20000400000 */
[----:B------:R-:W-:Y:S01]  /*4c90*/  F2FP.F16.F32.PACK_AB R146, R29, R28 ;  /* 0x0000001c1d92723e */ /* 0x000fe200000000ff */
[-C--:B------:R-:W-:Y:S01]  /*4ca0*/  FMUL R113, R113, R149.reuse ;  /* 0x0000009571717220 */ /* 0x080fe20000400000 */
[----:B------:R-:W-:Y:S01]  /*4cb0*/  F2FP.F16.F32.PACK_AB R147, R31, R30 ;  /* 0x0000001e1f93723e */ /* 0x000fe200000000ff */
[----:B------:R-:W1:Y:S01]  /*4cc0*/  MUFU.EX2 R39, R39 ;  /* 0x0000002700277308 */ /* 0x000e620000000800 */
[----:B---3--:R-:W-:Y:S01]  /*4cd0*/  FADD R74, R38, R75 ;  /* 0x0000004b264a7221 */ /* 0x008fe20000000000 */
[-C--:B------:R-:W-:Y:S01]  /*4ce0*/  FMUL R112, R112, R149.reuse ;  /* 0x0000009570707220 */ /* 0x080fe20000400000 */
[-C--:B------:R-:W-:Y:S01]  /*4cf0*/  FMUL R109, R109, R149.reuse ;  /* 0x000000956d6d7220 */ /* 0x080fe20000400000 */
[-C--:B------:R-:W-:Y:S01]  /*4d00*/  FMUL R108, R108, R149.reuse ;  /* 0x000000956c6c7220 */ /* 0x080fe20000400000 */
[-C--:B------:R-:W-:Y:S01]  /*4d10*/  FMUL R105, R105, R149.reuse ;  /* 0x0000009569697220 */ /* 0x080fe20000400000 */
[-C--:B------:R-:W-:Y:S01]  /*4d20*/  FMUL R104, R104, R149.reuse ;  /* 0x0000009568687220 */ /* 0x080fe20000400000 */
[-C--:B------:R-:W-:Y:S01]  /*4d30*/  FMUL R101, R101, R149.reuse ;  /* 0x0000009565657220 */ /* 0x080fe20000400000 */
[----:B------:R-:W3:Y:S01]  /*4d40*/  MUFU.EX2 R40, R40 ;  /* 0x0000002800287308 */ /* 0x000ee20000000800 */
[C---:B----4-:R-:W-:Y:S01]  /*4d50*/  FADD R75, R37.reuse, R78 ;  /* 0x0000004e254b7221 */ /* 0x050fe20000000000 */
[----:B------:R-:W-:Y:S01]  /*4d60*/  F2FP.F16.F32.PACK_AB R34, R37, R36 ;  /* 0x000000242522723e */ /* 0x000fe200000000ff */
[-C--:B------:R-:W-:Y:S01]  /*4d70*/  FMUL R100, R100, R149.reuse ;  /* 0x0000009564647220 */ /* 0x080fe20000400000 */
[-C--:B------:R-:W-:Y:S01]  /*4d80*/  FMUL R97, R97, R149.reuse ;  /* 0x0000009561617220 */ /* 0x080fe20000400000 */
[-C--:B------:R-:W-:Y:S01]  /*4d90*/  FMUL R96, R96, R149.reuse ;  /* 0x0000009560607220 */ /* 0x080fe20000400000 */
[-C--:B------:R-:W-:Y:S01]  /*4da0*/  FMUL R93, R93, R149.reuse ;  /* 0x000000955d5d7220 */ /* 0x080fe20000400000 */
[-C--:B------:R-:W-:Y:S01]  /*4db0*/  FMUL R92, R92, R149.reuse ;  /* 0x000000955c5c7220 */ /* 0x080fe20000400000 */
[----:B------:R-:W4:Y:S01]  /*4dc0*/  MUFU.EX2 R42, R42 ;  /* 0x0000002a002a7308 */ /* 0x000f220000000800 */
[C---:B-1----:R-:W-:Y:S01]  /*4dd0*/  FADD R145, R39.reuse, R74 ;  /* 0x0000004a27917221 */ /* 0x042fe20000000000 */
[----:B------:R-:W-:Y:S01]  /*4de0*/  F2FP.F16.F32.PACK_AB R35, R39, R38 ;  /* 0x000000262723723e */ /* 0x000fe200000000ff */
[-C--:B------:R-:W-:Y:S01]  /*4df0*/  FMUL R89, R89, R149.reuse ;  /* 0x0000009559597220 */ /* 0x080fe20000400000 */
[----:B------:R-:W-:Y:S01]  /*4e00*/  FMUL R88, R88, R149 ;  /* 0x0000009558587220 */ /* 0x000fe20000400000 */
[-C--:B------:R-:W-:Y:S01]  /*4e10*/  FMUL R135, R135, R151.reuse ;  /* 0x0000009787877220 */ /* 0x080fe20000400000 */
[-C--:B------:R-:W-:Y:S01]  /*4e20*/  FMUL R134, R134, R151.reuse ;  /* 0x0000009786867220 */ /* 0x080fe20000400000 */
[-C--:B------:R-:W-:Y:S01]  /*4e30*/  FMUL R131, R131, R151.reuse ;  /* 0x0000009783837220 */ /* 0x080fe20000400000 */
        /* <DEDUP_REMOVED lines=9> */
[----:B----4-:R-:W-:Y:S01]  /*4ed0*/  FADD R24, R42, R145 ;  /* 0x000000912a187221 */ /* 0x010fe20000000000 */
[----:B------:R-:W-:Y:S01]  /*4ee0*/  F2FP.F16.F32.PACK_AB R145, R27, R26 ;  /* 0x0000001a1b91723e */ /* 0x000fe200000000ff */
[-C--:B------:R-:W-:Y:S01]  /*4ef0*/  FMUL R118, R118, R151.reuse ;  /* 0x0000009776767220 */ /* 0x080fe20000400000 */
[-C--:B------:R-:W-:Y:S01]  /*4f00*/  FMUL R115, R115, R151.reuse ;  /* 0x0000009773737220 */ /* 0x080fe20000400000 */
[-C--:B------:R-:W-:Y:S01]  /*4f10*/  FMUL R114, R114, R151.reuse ;  /* 0x0000009772727220 */ /* 0x080fe20000400000 */
[-C--:B------:R-:W-:Y:S01]  /*4f20*/  FMUL R111, R111, R151.reuse ;  /* 0x000000976f6f7220 */ /* 0x080fe20000400000 */
[----:B------:R4:W-:Y:S01]  /*4f30*/  STSM.16.M88.4 [R157], R144 ;  /* 0x000000909d007844 */ /* 0x0009e20000000200 */
[----:B------:R-:W5:Y:S01]  /*4f40*/  MUFU.EX2 R44, R44 ;  /* 0x0000002c002c7308 */ /* 0x000f620000000800 */
[C---:B-1----:R-:W-:Y:S01]  /*4f50*/  FADD R25, R41.reuse, R74 ;  /* 0x0000004a29197221 */ /* 0x042fe20000000000 */
[----:B------:R-:W-:Y:S01]  /*4f60*/  F2FP.F16.F32.PACK_AB R40, R41, R40 ;  /* 0x000000282928723e */ /* 0x000fe200000000ff */
[----:B------:R-:W-:Y:S01]  /*4f70*/  STSM.16.M88.4 [R158], R32 ;  /* 0x000000209e007844 */ /* 0x000fe20000000200 */
[-C--:B------:R-:W-:Y:S01]  /*4f80*/  FMUL R110, R110, R151.reuse ;  /* 0x000000976e6e7220 */ /* 0x080fe20000400000 */
[-C--:B------:R-:W-:Y:S01]  /*4f90*/  FMUL R107, R107, R151.reuse ;  /* 0x000000976b6b7220 */ /* 0x080fe20000400000 */
[-C--:B------:R-:W-:Y:S01]  /*4fa0*/  FMUL R106, R106, R151.reuse ;  /* 0x000000976a6a7220 */ /* 0x080fe20000400000 */
[-C--:B------:R-:W-:Y:S01]  /*4fb0*/  FMUL R103, R103, R151.reuse ;  /* 0x0000009767677220 */ /* 0x080fe20000400000 */
[----:B------:R-:W1:Y:S01]  /*4fc0*/  MUFU.EX2 R46, R46 ;  /* 0x0000002e002e7308 */ /* 0x000e620000000800 */
[C---:B---3--:R-:W-:Y:S01]  /*4fd0*/  FADD R27, R43.reuse, R24 ;  /* 0x000000182b1b7221 */ /* 0x048fe20000000000 */
[----:B------:R-:W-:Y:S01]  /*4fe0*/  F2FP.F16.F32.PACK_AB R41, R43, R42 ;  /* 0x0000002a2b29723e */ /* 0x000fe200000000ff */
[-C--:B------:R-:W-:Y:S01]  /*4ff0*/  FMUL R102, R102, R151.reuse ;  /* 0x0000009766667220 */ /* 0x080fe20000400000 */
[-C--:B------:R-:W-:Y:S01]  /*5000*/  FMUL R99, R99, R151.reuse ;  /* 0x0000009763637220 */ /* 0x080fe20000400000 */
[-C--:B------:R-:W-:Y:S01]  /*5010*/  FMUL R98, R98, R151.reuse ;  /* 0x0000009762627220 */ /* 0x080fe20000400000 */
[-C--:B------:R-:W-:Y:S01]  /*5020*/  FMUL R95, R95, R151.reuse ;  /* 0x000000975f5f7220 */ /* 0x080fe20000400000 */
[-C--:B------:R-:W-:Y:S01]  /*5030*/  FMUL R94, R94, R151.reuse ;  /* 0x000000975e5e7220 */ /* 0x080fe20000400000 */
[----:B------:R-:W3:Y:S01]  /*5040*/  MUFU.EX2 R45, R45 ;  /* 0x0000002d002d7308 */ /* 0x000ee20000000800 */
[----:B-----5:R-:W-:Y:S01]  /*5050*/  FADD R24, R44, R25 ;  /* 0x000000192c187221 */ /* 0x020fe20000000000 */
[-C--:B------:R-:W-:Y:S01]  /*5060*/  FMUL R91, R91, R151.reuse ;  /* 0x000000975b5b7220 */ /* 0x080fe20000400000 */
[----:B------:R-:W-:Y:S01]  /*5070*/  FMUL R90, R90, R151 ;  /* 0x000000975a5a7220 */ /* 0x000fe20000400000 */
[----:B----4-:R-:W-:-:S04]  /*5080*/  IMAD.MOV.U32 R144, RZ, RZ, R136 ;  /* 0x000000ffff907224 */ /* 0x010fc800078e0088 */
[----:B------:R-:W4:Y:S01]  /*5090*/  MUFU.EX2 R47, R47 ;  /* 0x0000002f002f7308 */ /* 0x000f220000000800 */
[----:B-1----:R-:W-:-:S07]  /*50a0*/  FADD R26, R46, R27 ;  /* 0x0000001b2e1a7221 */ /* 0x002fce0000000000 */
[----:B------:R-:W1:Y:S01]  /*50b0*/  MUFU.EX2 R48, R48 ;  /* 0x0000003000307308 */ /* 0x000e620000000800 */
[C---:B---3--:R-:W-:Y:S01]  /*50c0*/  FADD R25, R45.reuse, R24 ;  /* 0x000000182d197221 */ /* 0x048fe20000000000 */
[----:B------:R-:W-:-:S06]  /*50d0*/  F2FP.F16.F32.PACK_AB R42, R45, R44 ;  /* 0x0000002c2d2a723e */ /* 0x000fcc00000000ff */
[----:B------:R-:W3:Y:S01]  /*50e0*/  MUFU.EX2 R50, R50 ;  /* 0x0000003200327308 */ /* 0x000ee20000000800 */
[C---:B----4-:R-:W-:Y:S01]  /*50f0*/  FADD R27, R47.reuse, R26 ;  /* 0x0000001a2f1b7221 */ /* 0x050fe20000000000 */
[----:B------:R-:W-:-:S05]  /*5100*/  F2FP.F16.F32.PACK_AB R43, R47, R46 ;  /* 0x0000002e2f2b723e */ /* 0x000fca00000000ff */
[----:B------:R-:W-:Y:S01]  /*5110*/  STSM.16.M88.4 [R159], R40 ;  /* 0x000000289f007844 */ /* 0x000fe20000000200 */
[----:B------:R-:W4:Y:S01]  /*5120*/  MUFU.EX2 R49, R49 ;  /* 0x0000003100317308 */ /* 0x000f220000000800 */
[----:B-1----:R-:W-:-:S07]  /*5130*/  FADD R24, R48, R25 ;  /* 0x0000001930187221 */ /* 0x002fce0000000000 */
[----:B------:R-:W1:Y:S01]  /*5140*/  MUFU.EX2 R51, R51 ;  /* 0x0000003300337308 */ /* 0x000e620000000800 */
[----:B---3--:R-:W-:-:S07]  /*5150*/  FADD R26, R50, R27 ;  /* 0x0000001b321a7221 */ /* 0x008fce0000000000 */
[----:B------:R-:W3:Y:S01]  /*5160*/  MUFU.EX2 R52, R52 ;  /* 0x0000003400347308 */ /* 0x000ee20000000800 */
[C---:B----4-:R-:W-:Y:S01]  /*5170*/  FADD R25, R49.reuse, R24 ;  /* 0x0000001831197221 */ /* 0x050fe20000000000 */
[----:B------:R-:W-:-:S06]  /*5180*/  F2FP.F16.F32.PACK_AB R48, R49, R48 ;  /* 0x000000303130723e */ /* 0x000fcc00000000ff */
[----:B------:R-:W4:Y:S01]  /*5190*/  MUFU.EX2 R54, R54 ;  /* 0x0000003600367308 */ /* 0x000f220000000800 */
[C---:B-1----:R-:W-:Y:S01]  /*51a0*/  FADD R27, R51.reuse, R26 ;  /* 0x0000001a331b7221 */ /* 0x042fe20000000000 */
[----:B------:R-:W-:-:S06]  /*51b0*/  F2FP.F16.F32.PACK_AB R49, R51, R50 ;  /* 0x000000323331723e */ /* 0x000fcc00000000ff */
[----:B------:R-:W1:Y:S01]  /*51c0*/  MUFU.EX2 R53, R53 ;  /* 0x0000003500357308 */ /* 0x000e620000000800 */
[----:B---3--:R-:W-:-:S07]  /*51d0*/  FADD R24, R52, R25 ;  /* 0x0000001934187221 */ /* 0x008fce0000000000 */
[----:B------:R-:W3:Y:S01]  /*51e0*/  MUFU.EX2 R55, R55 ;  /* 0x0000003700377308 */ /* 0x000ee20000000800 */
[----:B----4-:R-:W-:-:S07]  /*51f0*/  FADD R26, R54, R27 ;  /* 0x0000001b361a7221 */ /* 0x010fce0000000000 */
[----:B------:R-:W4:Y:S01]  /*5200*/  MUFU.EX2 R56, R56 ;  /* 0x0000003800387308 */ /* 0x000f220000000800 */
[C---:B-1----:R-:W-:Y:S01]  /*5210*/  FADD R25, R53.reuse, R24 ;  /* 0x0000001835197221 */ /* 0x042fe20000000000 */
[----:B------:R-:W-:-:S06]  /*5220*/  F2FP.F16.F32.PACK_AB R50, R53, R52 ;  /* 0x000000343532723e */ /* 0x000fcc00000000ff */
[----:B------:R-:W1:Y:S01]  /*5230*/  MUFU.EX2 R58, R58 ;  /* 0x0000003a003a7308 */ /* 0x000e620000000800 */
[C---:B---3--:R-:W-:Y:S01]  /*5240*/  FADD R27, R55.reuse, R26 ;  /* 0x0000001a371b7221 */ /* 0x048fe20000000000 */
[----:B------:R-:W-:-:S05]  /*5250*/  F2FP.F16.F32.PACK_AB R51, R55, R54 ;  /* 0x000000363733723e */ /* 0x000fca00000000ff */
[----:B------:R-:W-:Y:S01]  /*5260*/  STSM.16.M88.4 [R150], R48 ;  /* 0x0000003096007844 */ /* 0x000fe20000000200 */
[----:B------:R-:W3:Y:S01]  /*5270*/  MUFU.EX2 R57, R57 ;  /* 0x0000003900397308 */ /* 0x000ee20000000800 */
[----:B----4-:R-:W-:-:S07]  /*5280*/  FADD R24, R56, R25 ;  /* 0x0000001938187221 */ /* 0x010fce0000000000 */
[----:B------:R-:W4:Y:S01]  /*5290*/  MUFU.EX2 R59, R59 ;  /* 0x0000003b003b7308 */ /* 0x000f220000000800 */
[----:B-1----:R-:W-:-:S07]  /*52a0*/  FADD R26, R58, R27 ;  /* 0x0000001b3a1a7221 */ /* 0x002fce0000000000 */
[----:B------:R-:W1:Y:S01]  /*52b0*/  MUFU.EX2 R60, R60 ;  /* 0x0000003c003c7308 */ /* 0x000e620000000800 */
[C---:B---3--:R-:W-:Y:S01]  /*52c0*/  FADD R25, R57.reuse, R24 ;  /* 0x0000001839197221 */ /* 0x048fe20000000000 */
[----:B------:R-:W-:-:S06]  /*52d0*/  F2FP.F16.F32.PACK_AB R56, R57, R56 ;  /* 0x000000383938723e */ /* 0x000fcc00000000ff */
[----:B------:R-:W3:Y:S01]  /*52e0*/  MUFU.EX2 R62, R62 ;  /* 0x0000003e003e7308 */ /* 0x000ee20000000800 */
[C---:B----4-:R-:W-:Y:S01]  /*52f0*/  FADD R27, R59.reuse, R26 ;  /* 0x0000001a3b1b7221 */ /* 0x050fe20000000000 */
[----:B------:R-:W-:-:S06]  /*5300*/  F2FP.F16.F32.PACK_AB R57, R59, R58 ;  /* 0x0000003a3b39723e */ /* 0x000fcc00000000ff */
        /* <DEDUP_REMOVED lines=9> */
[----:B------:R-:W-:-:S05]  /*53a0*/  F2FP.F16.F32.PACK_AB R59, R63, R62 ;  /* 0x0000003e3f3b723e */ /* 0x000fca00000000ff */
[----:B------:R-:W-:Y:S01]  /*53b0*/  STSM.16.M88.4 [R152], R56 ;  /* 0x0000003898007844 */ /* 0x000fe20000000200 */
        /* <DEDUP_REMOVED lines=9> */
[----:B------:R-:W-:-:S06]  /*5450*/  F2FP.F16.F32.PACK_AB R65, R67, R66 ;  /* 0x000000424341723e */ /* 0x000fcc00000000ff */
        /* <DEDUP_REMOVED lines=10> */
[----:B------:R4:W-:Y:S01]  /*5500*/  STSM.16.M88.4 [R142], R64 ;  /* 0x000000408e007844 */ /* 0x0009e20000000200 */
[----:B------:R-:W5:Y:S01]  /*5510*/  MUFU.EX2 R73, R73 ;  /* 0x0000004900497308 */ /* 0x000f620000000800 */
[----:B-1----:R-:W-:-:S07]  /*5520*/  FADD R24, R72, R25 ;  /* 0x0000001948187221 */ /* 0x002fce0000000000 */
[----:B------:R-:W1:Y:S01]  /*5530*/  MUFU.EX2 R75, R82 ;  /* 0x00000052004b7308 */ /* 0x000e620000000800 */
[----:B---3--:R-:W-:Y:S01]  /*5540*/  FADD R26, R74, R27 ;  /* 0x0000001b4a1a7221 */ /* 0x008fe20000000000 */
[----:B----4-:R-:W-:-:S06]  /*5550*/  IMAD.MOV.U32 R142, RZ, RZ, R139 ;  /* 0x000000ffff8e7224 */ /* 0x010fcc00078e008b */
[----:B------:R-:W3:Y:S01]  /*5560*/  MUFU.EX2 R76, R76 ;  /* 0x0000004c004c7308 */ /* 0x000ee20000000800 */
[C---:B-----5:R-:W-:Y:S01]  /*5570*/  FADD R25, R73.reuse, R24 ;  /* 0x0000001849197221 */ /* 0x060fe20000000000 */
        /* <DEDUP_REMOVED lines=14> */
[----:B------:R3:W-:Y:S01]  /*5660*/  STSM.16.M88.4 [R148], R72 ;  /* 0x0000004894007844 */ /* 0x0007e20000000200 */
[----:B------:R-:W5:Y:S01]  /*5670*/  MUFU.EX2 R81, R81 ;  /* 0x0000005100517308 */ /* 0x000f620000000800 */
[----:B----4-:R-:W-:-:S07]  /*5680*/  FADD R24, R80, R25 ;  /* 0x0000001950187221 */ /* 0x010fce0000000000 */
[----:B------:R-:W4:Y:S01]  /*5690*/  MUFU.EX2 R83, R156 ;  /* 0x0000009c00537308 */ /* 0x000f220000000800 */
[----:B-1----:R-:W-:Y:S01]  /*56a0*/  FADD R26, R82, R27 ;  /* 0x0000001b521a7221 */ /* 0x002fe20000000000 */
[----:B---3--:R-:W-:-:S06]  /*56b0*/  IMAD.MOV.U32 R148, RZ, RZ, R3 ;  /* 0x000000ffff947224 */ /* 0x008fcc00078e0003 */
[----:B------:R-:W-:Y:S01]  /*56c0*/  MUFU.EX2 R84, R84 ;  /* 0x0000005400547308 */ /* 0x000fe20000000800 */
[C---:B-----5:R-:W-:Y:S01]  /*56d0*/  FADD R25, R81.reuse, R24 ;  /* 0x0000001851197221 */ /* 0x060fe20000000000 */
[----:B------:R-:W-:-:S06]  /*56e0*/  F2FP.F16.F32.PACK_AB R80, R81, R80 ;  /* 0x000000505150723e */ /* 0x000fcc00000000ff */
[----:B------:R-:W1:Y:S01]  /*56f0*/  MUFU.EX2 R85, R85 ;  /* 0x0000005500557308 */ /* 0x000e620000000800 */
[C---:B----4-:R-:W-:Y:S01]  /*5700*/  FADD R27, R83.reuse, R26 ;  /* 0x0000001a531b7221 */ /* 0x050fe20000000000 */
[----:B------:R-:W-:-:S06]  /*5710*/  F2FP.F16.F32.PACK_AB R81, R83, R82 ;  /* 0x000000525351723e */ /* 0x000fcc00000000ff */
[----:B------:R-:W-:Y:S08]  /*5720*/  MUFU.EX2 R86, R155 ;  /* 0x0000009b00567308 */ /* 0x000ff00000000800 */
[----:B------:R-:W3:Y:S01]  /*5730*/  MUFU.EX2 R87, R87 ;  /* 0x0000005700577308 */ /* 0x000ee20000000800 */
[----:B-1----:R-:W-:Y:S01]  /*5740*/  F2FP.F16.F32.PACK_AB R82, R85, R84 ;  /* 0x000000545552723e */ /* 0x002fe200000000ff */
[----:B------:R-:W-:-:S04]  /*5750*/  FADD R84, R84, R25 ;  /* 0x0000001954547221 */ /* 0x000fc80000000000 */
[----:B------:R-:W-:Y:S01]  /*5760*/  FADD R143, R85, R84 ;  /* 0x00000054558f7221 */ /* 0x000fe20000000000 */
[----:B---3--:R-:W-:Y:S01]  /*5770*/  F2FP.F16.F32.PACK_AB R83, R87, R86 ;  /* 0x000000565753723e */ /* 0x008fe200000000ff */
[----:B------:R-:W-:-:S04]  /*5780*/  FADD R86, R86, R27 ;  /* 0x0000001b56567221 */ /* 0x000fc80000000000 */
[----:B------:R2:W-:Y:S01]  /*5790*/  STSM.16.M88.4 [R153], R80 ;  /* 0x0000005099007844 */ /* 0x0005e20000000200 */
[----:B------:R-:W-:Y:S01]  /*57a0*/  FADD R145, R87, R86 ;  /* 0x0000005657917221 */ /* 0x000fe20000000000 */
[----:B------:R1:W-:Y:S06]  /*57b0*/  MEMBAR.ALL.CTA ;  /* 0x0000000000007992 */ /* 0x0003ec0000008000 */
[----:B-1----:R-:W1:Y:S02]  /*57c0*/  FENCE.VIEW.ASYNC.S ;  /* 0x00000000000073c6 */ /* 0x002e640000000000 */
[----:B-1----:R-:W-:Y:S01]  /*57d0*/  NOP ;  /* 0x0000000000007918 */ /* 0x002fe20000000000 */
[----:B------:R-:W-:Y:S05]  /*57e0*/  @P3 BRA `(.L_x_19) ;  /* 0xffffffe000983947 */ /* 0x000fea000383ffff */
.L_x_14:
[----:B------:R-:W-:Y:S01]  /*57f0*/  @!P2 MOV R2, 0x1 ;  /* 0x000000010002a802 */ /* 0x000fe20000000f00 */
[----:B------:R-:W-:Y:S01]  /*5800*/  IMAD.U32 R4, R139, -0x80000000, RZ ;  /* 0x800000008b047824 */ /* 0x000fe200078e00ff */
[----:B------:R-:W-:Y:S02]  /*5810*/  UISETP.GT.AND UP0, UPT, UR8, URZ, UPT ;  /* 0x0000003f0800728c */ /* 0x000fe4000bf04270 */
[----:B------:R1:W-:Y:S01]  /*5820*/  @!P2 SYNCS.ARRIVE.TRANS64.ART0 RZ, [UR4+0x8], R2 ;  /* 0x00000802ffffa9a7 */ /* 0x0003e20008500004 */
[----:B------:R-:W3:Y:S02]  /*5830*/  SYNCS.PHASECHK.TRANS64.TRYWAIT P3, [UR4+0x20], R4 ;  /* 0x00002004ff0075a7 */ /* 0x000ee40008060144 */
[----:B-1-3--:R-:W-:Y:S06]  /*5840*/  @P3 BRA `(.L_x_20) ;  /* 0x0000000000083947 */ /* 0x00afec0003800000 */
[----:B------:R-:W1:Y:S02]  /*5850*/  SYNCS.PHASECHK.TRANS64.TRYWAIT P3, [UR4+0x20], R4 ;  /* 0x00002004ff0075a7 */ /* 0x000e640008060144 */
[----:B-1----:R-:W-:Y:S05]  /*5860*/  @!P3 BRA `(.L_x_21) ;  /* 0x0000000c00f0b947 */ /* 0x002fea0003800000 */
.L_x_20:
[----:B----4-:R-:W-:Y:S01]  /*5870*/  WARPGROUP.ARRIVE ;  /* 0x00000000000079c5 */ /* 0x010fe20000000000 */
[----:B------:R-:W-:Y:S01]  /*5880*/  UIADD3 UR16, UR6, 0x2, URZ ;  /* 0x0000000206107890 */ /* 0x000fe2000fffe03f */
[----:B------:R-:W3:Y:S01]  /*5890*/  SHFL.BFLY PT, R2, R143, 0x1, 0x1f ;  /* 0x0c201f008f027f89 */ /* 0x000ee200000e0000 */
[----:B------:R-:W-:Y:S01]  /*58a0*/  UMOV UR17, 0x40000040 ;  /* 0x4000004000117882 */ /* 0x000fe20000000000 */
[----:B------:R-:W-:Y:S01]  /*58b0*/  UIADD3 UR20, UR6, 0x4, URZ ;  /* 0x0000000406147890 */ /* 0x000fe2000fffe03f */
[----:B------:R-:W-:Y:S01]  /*58c0*/  IMAD.MOV.U32 R15, RZ, RZ, RZ ;  /* 0x000000ffff0f7224 */ /* 0x000fe200078e00ff */
[----:B------:R-:W-:Y:S01]  /*58d0*/  HGMMA.64x96x16.F32 R88, gdesc[UR44].tnspB, R88, UP0 ;  /* 0x416000002c5879f0 */ /* 0x000fe2000bf00858 */
[----:B------:R-:W-:Y:S01]  /*58e0*/  UMOV UR21, 0x40000040 ;  /* 0x4000004000157882 */ /* 0x000fe20000000000 */
[----:B------:R-:W-:Y:S01]  /*58f0*/  UIADD3 UR24, UR6, 0x6, URZ ;  /* 0x0000000606187890 */ /* 0x000fe2000fffe03f */
[----:B------:R-:W4:Y:S01]  /*5900*/  SHFL.BFLY PT, R4, R145, 0x1, 0x1f ;  /* 0x0c201f0091047f89 */ /* 0x000f2200000e0000 */
[----:B------:R-:W-:Y:S01]  /*5910*/  UMOV UR25, 0x40000040 ;  /* 0x4000004000197882 */ /* 0x000fe20000000000 */
[----:B------:R-:W-:Y:S01]  /*5920*/  UIADD3 UR28, UR6, 0x400, URZ ;  /* 0x00000400061c7890 */ /* 0x000fe2000fffe03f */
[----:B------:R-:W-:Y:S01]  /*5930*/  MOV R16, R14 ;  /* 0x0000000e00107202 */ /* 0x000fe20000000f00 */
[----:B------:R-:W-:Y:S01]  /*5940*/  UMOV UR29, 0x40000040 ;  /* 0x40000040001d7882 */ /* 0x000fe20000000000 */
[----:B------:R-:W-:Y:S01]  /*5950*/  IMAD.MOV.U32 R11, RZ, RZ, -0x800000 ;  /* 0xff800000ff0b7424 */ /* 0x000fe200078e00ff */
[----:B------:R-:W-:Y:S01]  /*5960*/  IADD3 R6, P5, R12, 0x2000, RZ ;  /* 0x000020000c067810 */ /* 0x000fe20007fbe0ff */
[----:B------:R-:W-:-:S03]  /*5970*/  IMAD.MOV.U32 R13, RZ, RZ, RZ ;  /* 0x000000ffff0d7224 */ /* 0x000fc600078e00ff */
[----:B-1----:R-:W-:Y:S02]  /*5980*/  IADD3.X R7, RZ, RZ, RZ, P5, !PT ;  /* 0x000000ffff077210 */ /* 0x002fe40002ffe4ff */
[----:B------:R-:W-:Y:S02]  /*5990*/  MOV R17, R12 ;  /* 0x0000000c00117202 */ /* 0x000fe40000000f00 */
[----:B------:R-:W-:Y:S02]  /*59a0*/  MOV R19, R6 ;  /* 0x0000000600137202 */ /* 0x000fe40000000f00 */
[----:B------:R-:W-:Y:S01]  /*59b0*/  IADD3 R12, P5, R12, 0x4000, RZ ;  /* 0x000040000c0c7810 */ /* 0x000fe20007fbe0ff */
[----:B---3--:R-:W-:-:S04]  /*59c0*/  FADD R2, R2, R143 ;  /* 0x0000008f02027221 */ /* 0x008fc80000000000 */
[----:B------:R-:W-:Y:S01]  /*59d0*/  IMAD.X R13, RZ, RZ, RZ, P5 ;  /* 0x000000ffff0d7224 */ /* 0x000fe200028e06ff */
[----:B------:R-:W1:Y:S01]  /*59e0*/  SHFL.BFLY PT, R5, R2, 0x2, 0x1f ;  /* 0x0c401f0002057f89 */ /* 0x000e6200000e0000 */
[----:B----4-:R-:W-:-:S03]  /*59f0*/  FADD R9, R4, R145 ;  /* 0x0000009104097221 */ /* 0x010fc60000000000 */
[----:B------:R-:W-:Y:S02]  /*5a00*/  MOV R12, R12 ;  /* 0x0000000c000c7202 */ /* 0x000fe40000000f00 */
[----:B------:R-:W3:Y:S01]  /*5a10*/  SHFL.BFLY PT, R4, R9, 0x2, 0x1f ;  /* 0x0c401f0009047f89 */ /* 0x000ee200000e0000 */
[C---:B-1----:R-:W-:Y:S01]  /*5a20*/  FSETP.NE.AND P4, PT, R2.reuse, -R5, PT ;  /* 0x800000050200720b */ /* 0x042fe20003f85000 */
[----:B------:R-:W-:-:S05]  /*5a30*/  FADD R10, R2, R5 ;  /* 0x00000005020a7221 */ /* 0x000fca0000000000 */
[----:B------:R-:W-:Y:S01]  /*5a40*/  FSEL R2, R10, 1, P4 ;  /* 0x3f8000000a027808 */ /* 0x000fe20002000000 */
[C---:B---3--:R-:W-:Y:S01]  /*5a50*/  FADD R20, R9.reuse, R4 ;  /* 0x0000000409147221 */ /* 0x048fe20000000000 */
[----:B------:R-:W-:Y:S02]  /*5a60*/  FSETP.NE.AND P3, PT, R9, -R4, PT ;  /* 0x800000040900720b */ /* 0x000fe40003f65000 */
[C---:B------:R-:W-:Y:S02]  /*5a70*/  IADD3 R4, P6, R14.reuse, 0x2000, RZ ;  /* 0x000020000e047810 */ /* 0x040fe40007fde0ff */
[----:B------:R-:W-:Y:S03]  /*5a80*/  MUFU.RCP R2, R2 ;  /* 0x0000000200027308 */ /* 0x000fe60000001000 */
[----:B------:R-:W-:Y:S01]  /*5a90*/  IMAD.X R5, RZ, RZ, RZ, P6 ;  /* 0x000000ffff057224 */ /* 0x000fe200030e06ff */
[----:B------:R-:W-:-:S04]  /*5aa0*/  IADD3 R14, P6, R14, 0x4000, RZ ;  /* 0x000040000e0e7810 */ /* 0x000fc80007fde0ff */
[----:B------:R-:W1:Y:S01]  /*5ab0*/  @P4 MUFU.LG2 R8, R10 ;  /* 0x0000000a00084308 */ /* 0x000e620000000c00 */
[----:B------:R-:W-:Y:S01]  /*5ac0*/  MOV R18, R4 ;  /* 0x0000000400127202 */ /* 0x000fe20000000f00 */
[----:B------:R-:W-:Y:S01]  /*5ad0*/  IMAD.X R15, RZ, RZ, RZ, P6 ;  /* 0x000000ffff0f7224 */ /* 0x000fe200030e06ff */
[----:B------:R-:W-:-:S04]  /*5ae0*/  FSEL R5, R20, 1, P3 ;  /* 0x3f80000014057808 */ /* 0x000fc80001800000 */
[----:B------:R-:W-:Y:S01]  /*5af0*/  MOV R14, R14 ;  /* 0x0000000e000e7202 */ /* 0x000fe20000000f00 */
[----:B------:R-:W3:Y:S01]  /*5b00*/  @P3 MUFU.LG2 R9, R20 ;  /* 0x0000001400093308 */ /* 0x000ee20000000c00 */
[----:B------:R-:W-:-:S07]  /*5b10*/  IMAD.MOV.U32 R15, RZ, RZ, -0x800000 ;  /* 0xff800000ff0f7424 */ /* 0x000fce00078e00ff */
[----:B------:R-:W4:Y:S01]  /*5b20*/  MUFU.RCP R5, R5 ;  /* 0x0000000500057308 */ /* 0x000f220000001000 */
[----:B-1----:R-:W-:Y:S02]  /*5b30*/  @P4 FFMA R8, R3, UR5, R8 ;  /* 0x0000000503084c23 */ /* 0x002fe40008000008 */
[----:B------:R-:W-:Y:S02]  /*5b40*/  SHFL.IDX PT, R3, R138, RZ, 0x1c1f ;  /* 0x001c1fff8a037589 */ /* 0x000fe400000e0000 */
[----:B------:R-:W-:Y:S01]  /*5b50*/  @P4 FMUL R11, R8, 0.69314718246459960938 ;  /* 0x3f317218080b4820 */ /* 0x000fe20000400000 */
[----:B------:R-:W-:Y:S01]  /*5b60*/  @!P2 MOV R8, 0x1 ;  /* 0x000000010008a802 */ /* 0x000fe20000000f00 */
[----:B------:R-:W-:Y:S01]  /*5b70*/  HGMMA.64x96x16.F32 R88, gdesc[UR16].tnspB, R88 ;  /* 0x41600000105879f0 */ /* 0x000fe20008700858 */
[----:B------:R-:W-:Y:S01]  /*5b80*/  UIADD3 UR16, UR6, 0x402, URZ ;  /* 0x0000040206107890 */ /* 0x000fe2000fffe03f */
[----:B---3--:R-:W-:Y:S01]  /*5b90*/  @P3 FFMA R9, R136, UR5, R9 ;  /* 0x0000000588093c23 */ /* 0x008fe20008000009 */
[----:B------:R-:W-:Y:S01]  /*5ba0*/  UIADD3 UR18, UR46, 0x140, URZ ;  /* 0x000001402e127890 */ /* 0x000fe2000fffe03f */
[----:B------:R-:W-:Y:S01]  /*5bb0*/  UMOV UR17, 0x40000040 ;  /* 0x4000004000117882 */ /* 0x000fe20000000000 */
[----:B------:R-:W-:Y:S01]  /*5bc0*/  UMOV UR19, 0x80000020 ;  /* 0x8000002000137882 */ /* 0x000fe20000000000 */
[----:B------:R-:W-:-:S02]  /*5bd0*/  @P3 FMUL R15, R9, 0.69314718246459960938 ;  /* 0x3f317218090f3820 */ /* 0x000fc40000400000 */
[----:B------:R-:W-:Y:S01]  /*5be0*/  SHFL.IDX PT, R9, R138, 0x1, 0x1c1f ;  /* 0x003c1f008a097f89 */ /* 0x000fe200000e0000 */
        /* <DEDUP_REMOVED lines=12> */
[----:B------:R-:W-:Y:S01]  /*5cb0*/  UMOV UR19, 0x80000020 ;  /* 0x8000002000137882 */ /* 0x000fe20000000000 */
[----:B------:R-:W-:-:S06]  /*5cc0*/  ULDC.64 UR6, c[0x0][0x208] ;  /* 0x0000820000067ab9 */ /* 0x000fcc0000000a00 */
[----:B------:R-:W-:Y:S03]  /*5cd0*/  HGMMA.64x96x16.F32 R88, gdesc[UR16].tnspB, R88, gsb0 ;  /* 0x41600000105879f0 */ /* 0x000fe60008000858 */
[----:B------:R-:W-:Y:S02]  /*5ce0*/  WARPGROUP.DEPBAR.LE gsb0, 0x0 ;  /* 0x00008000000079c5 */ /* 0x000fe40000010000 */
[----:B------:R1:W-:Y:S01]  /*5cf0*/  @!P2 SYNCS.ARRIVE.TRANS64.ART0 RZ, [UR4+0x28], R8 ;  /* 0x00002808ffffa9a7 */ /* 0x0003e20008500004 */
[-C--:B------:R-:W-:Y:S01]  /*5d00*/  FMUL R92, R92, R2.reuse ;  /* 0x000000025c5c7220 */ /* 0x080fe20000400000 */
        /* <DEDUP_REMOVED lines=22> */
[----:B------:R-:W-:Y:S01]  /*5e70*/  FMUL R129, R129, R2 ;  /* 0x0000000281817220 */ /* 0x000fe20000400000 */
[----:B-1----:R-:W-:Y:S01]  /*5e80*/  SHFL.IDX PT, R8, R137, 0x1, 0x1c1f ;  /* 0x003c1f0089087f89 */ /* 0x002fe200000e0000 */
[-C--:B----4-:R-:W-:Y:S01]  /*5e90*/  FMUL R90, R90, R5.reuse ;  /* 0x000000055a5a7220 */ /* 0x090fe20000400000 */
[-C--:B------:R-:W-:Y:S01]  /*5ea0*/  FMUL R91, R91, R5.reuse ;  /* 0x000000055b5b7220 */ /* 0x080fe20000400000 */
[-C--:B------:R-:W-:Y:S01]  /*5eb0*/  FMUL R94, R94, R5.reuse ;  /* 0x000000055e5e7220 */ /* 0x080fe20000400000 */
[----:B------:R-:W1:Y:S01]  /*5ec0*/  SHFL.IDX PT, R2, R137, RZ, 0x1c1f ;  /* 0x001c1fff89027589 */ /* 0x000e6200000e0000 */
[-C--:B------:R-:W-:Y:S01]  /*5ed0*/  FMUL R95, R95, R5.reuse ;  /* 0x000000055f5f7220 */ /* 0x080fe20000400000 */
[-C--:B------:R-:W-:Y:S01]  /*5ee0*/  FMUL R7, R102, R5.reuse ;  /* 0x0000000566077220 */ /* 0x080fe20000400000 */
[-C--:B------:R-:W-:Y:S01]  /*5ef0*/  FMUL R10, R103, R5.reuse ;  /* 0x00000005670a7220 */ /* 0x080fe20000400000 */
[----:B------:R-:W-:Y:S01]  /*5f00*/  BAR.SYNC.DEFER_BLOCKING 0x1, 0x100 ;  /* 0x0044000000007b1d */ /* 0x000fe20000010000 */
        /* <DEDUP_REMOVED lines=12> */
[----:B------:R-:W-:Y:S01]  /*5fd0*/  F2FP.F16.F32.PACK_AB R88, R89, R88 ;  /* 0x000000585958723e */ /* 0x000fe200000000ff */
[-C--:B------:R-:W-:Y:S01]  /*5fe0*/  FMUL R126, R126, R5.reuse ;  /* 0x000000057e7e7220 */ /* 0x080fe20000400000 */
[-C--:B------:R-:W-:Y:S01]  /*5ff0*/  FMUL R127, R127, R5.reuse ;  /* 0x000000057f7f7220 */ /* 0x080fe20000400000 */
[-C--:B------:R-:W-:Y:S01]  /*6000*/  FMUL R130, R130, R5.reuse ;  /* 0x0000000582827220 */ /* 0x080fe20000400000 */
[-C--:B------:R-:W-:Y:S01]  /*6010*/  FMUL R131, R131, R5.reuse ;  /* 0x0000000583837220 */ /* 0x080fe20000400000 */
[----:B------:R-:W-:Y:S01]  /*6020*/  F2FP.F16.F32.PACK_AB R89, R91, R90 ;  /* 0x0000005a5b59723e */ /* 0x000fe200000000ff */
[-C--:B------:R-:W-:Y:S01]  /*6030*/  FMUL R134, R134, R5.reuse ;  /* 0x0000000586867220 */ /* 0x080fe20000400000 */
[----:B------:R-:W-:Y:S01]  /*6040*/  FMUL R135, R135, R5 ;  /* 0x0000000587877220 */ /* 0x000fe20000400000 */
[----:B------:R-:W-:-:S02]  /*6050*/  F2FP.F16.F32.PACK_AB R90, R93, R92 ;  /* 0x0000005c5d5a723e */ /* 0x000fc400000000ff */
[----:B------:R-:W-:Y:S01]  /*6060*/  F2FP.F16.F32.PACK_AB R91, R95, R94 ;  /* 0x0000005e5f5b723e */ /* 0x000fe200000000ff */
[----:B-1----:R1:W-:Y:S01]  /*6070*/  @P1 STG.E desc[UR6][R2.64], R11 ;  /* 0x0000000b02001986 */ /* 0x0023e2000c101906 */
[----:B------:R-:W-:Y:S02]  /*6080*/  F2FP.F16.F32.PACK_AB R104, R105, R104 ;  /* 0x000000686968723e */ /* 0x000fe400000000ff */
[----:B------:R-:W-:Y:S01]  /*6090*/  F2FP.F16.F32.PACK_AB R4, R97, R4 ;  /* 0x000000046104723e */ /* 0x000fe200000000ff */
[----:B------:R1:W-:Y:S01]  /*60a0*/  STSM.16.M88.4 [R16], R88 ;  /* 0x0000005810007844 */ /* 0x0003e20000000200 */
[----:B------:R-:W-:Y:S02]  /*60b0*/  F2FP.F16.F32.PACK_AB R5, R99, R98 ;  /* 0x000000626305723e */ /* 0x000fe400000000ff */
[----:B------:R-:W-:Y:S01]  /*60c0*/  F2FP.F16.F32.PACK_AB R6, R101, R6 ;  /* 0x000000066506723e */ /* 0x000fe200000000ff */
[----:B------:R1:W-:Y:S01]  /*60d0*/  @P0 STG.E desc[UR6][R8.64], R15 ;  /* 0x0000000f08000986 */ /* 0x0003e2000c101906 */
[----:B------:R-:W-:-:S02]  /*60e0*/  F2FP.F16.F32.PACK_AB R7, R10, R7 ;  /* 0x000000070a07723e */ /* 0x000fc400000000ff */
[----:B------:R-:W-:Y:S02]  /*60f0*/  F2FP.F16.F32.PACK_AB R112, R113, R112 ;  /* 0x000000707170723e */ /* 0x000fe400000000ff */
[----:B------:R-:W-:Y:S01]  /*6100*/  F2FP.F16.F32.PACK_AB R105, R107, R106 ;  /* 0x0000006a6b69723e */ /* 0x000fe200000000ff */
[----:B------:R1:W-:Y:S01]  /*6110*/  STSM.16.M88.4 [R17], R4 ;  /* 0x0000000411007844 */ /* 0x0003e20000000200 */
[----:B------:R-:W-:Y:S02]  /*6120*/  F2FP.F16.F32.PACK_AB R120, R121, R120 ;  /* 0x000000787978723e */ /* 0x000fe400000000ff */
[----:B------:R-:W-:Y:S02]  /*6130*/  F2FP.F16.F32.PACK_AB R113, R115, R114 ;  /* 0x000000727371723e */ /* 0x000fe400000000ff */
[----:B------:R-:W-:Y:S02]  /*6140*/  F2FP.F16.F32.PACK_AB R106, R109, R108 ;  /* 0x0000006c6d6a723e */ /* 0x000fe400000000ff */
[----:B------:R-:W-:-:S02]  /*6150*/  F2FP.F16.F32.PACK_AB R107, R111, R110 ;  /* 0x0000006e6f6b723e */ /* 0x000fc400000000ff */
[----:B------:R-:W-:Y:S02]  /*6160*/  F2FP.F16.F32.PACK_AB R128, R129, R128 ;  /* 0x000000808180723e */ /* 0x000fe400000000ff */
[----:B------:R-:W-:Y:S01]  /*6170*/  F2FP.F16.F32.PACK_AB R121, R123, R122 ;  /* 0x0000007a7b79723e */ /* 0x000fe200000000ff */
[----:B------:R1:W-:Y:S01]  /*6180*/  STSM.16.M88.4 [R18], R104 ;  /* 0x0000006812007844 */ /* 0x0003e20000000200 */
[----:B------:R-:W-:Y:S02]  /*6190*/  F2FP.F16.F32.PACK_AB R114, R117, R116 ;  /* 0x000000747572723e */ /* 0x000fe400000000ff */
[----:B------:R-:W-:Y:S02]  /*61a0*/  F2FP.F16.F32.PACK_AB R115, R119, R118 ;  /* 0x000000767773723e */ /* 0x000fe400000000ff */
[----:B------:R-:W-:Y:S02]  /*61b0*/  F2FP.F16.F32.PACK_AB R129, R131, R130 ;  /* 0x000000828381723e */ /* 0x000fe400000000ff */
[----:B------:R-:W-:Y:S01]  /*61c0*/  F2FP.F16.F32.PACK_AB R122, R125, R124 ;  /* 0x0000007c7d7a723e */ /* 0x000fe200000000ff */
[----:B------:R1:W-:Y:S01]  /*61d0*/  STSM.16.M88.4 [R19], R112 ;  /* 0x0000007013007844 */ /* 0x0003e20000000200 */
[----:B------:R-:W-:-:S02]  /*61e0*/  F2FP.F16.F32.PACK_AB R123, R127, R126 ;  /* 0x0000007e7f7b723e */ /* 0x000fc400000000ff */
[----:B------:R-:W-:Y:S02]  /*61f0*/  F2FP.F16.F32.PACK_AB R130, R133, R132 ;  /* 0x000000848582723e */ /* 0x000fe400000000ff */
[----:B------:R-:W-:Y:S01]  /*6200*/  F2FP.F16.F32.PACK_AB R131, R135, R134 ;  /* 0x000000868783723e */ /* 0x000fe200000000ff */
[----:B------:R1:W-:Y:S04]  /*6210*/  STSM.16.M88.4 [R14], R120 ;  /* 0x000000780e007844 */ /* 0x0003e80000000200 */
[----:B------:R1:W-:Y:S01]  /*6220*/  STSM.16.M88.4 [R12], R128 ;  /* 0x000000800c007844 */ /* 0x0003e20000000200 */
[----:B------:R3:W-:Y:S06]  /*6230*/  MEMBAR.ALL.CTA ;  /* 0x0000000000007992 */ /* 0x0007ec0000008000 */
[----:B---3--:R-:W3:Y:S02]  /*6240*/  FENCE.VIEW.ASYNC.S ;  /* 0x00000000000073c6 */ /* 0x008ee40000000000 */
[----:B---3--:R-:W-:Y:S06]  /*6250*/  BAR.ARV 0x1, 0x120 ;  /* 0x0044800000007b1d */ /* 0x008fec0000002000 */
[----:B------:R-:W-:-:S13]  /*6260*/  ISETP.NE.AND P0, PT, R0, 0x4, PT ;  /* 0x000000040000780c */ /* 0x000fda0003f05270 */
[----:B-1----:R-:W-:Y:S05]  /*6270*/  @P0 EXIT ;  /* 0x000000000000094d */ /* 0x002fea0003800000 */
[----:B------:R-:W-:Y:S01]  /*6280*/  BAR.SYNC.DEFER_BLOCKING 0x1, 0x120 ;  /* 0x0044800000007b1d */ /* 0x000fe20000010000 */
[----:B------:R-:W-:Y:S02]  /*6290*/  UIADD3 UR8, UR4, 0x6400, URZ ;  /* 0x0000640004087890 */ /* 0x000fe4000fffe03f */
[----:B------:R-:W-:Y:S02]  /*62a0*/  UIADD3 UR13, UR4, 0x8400, URZ ;  /* 0x00008400040d7890 */ /* 0x000fe4000fffe03f */
[----:B------:R-:W-:Y:S01]  /*62b0*/  UIADD3 UR14, UR4, 0xa400, URZ ;  /* 0x0000a400040e7890 */ /* 0x000fe2000fffe03f */
[----:B------:R-:W-:Y:S01]  /*62c0*/  ULDC.64 UR6, c[0x0][0x198] ;  /* 0x0000660000067ab9 */ /* 0x000fe20000000a00 */
[----:B------:R-:W-:Y:S01]  /*62d0*/  UMOV UR9, URZ ;  /* 0x0000003f00097c82 */ /* 0x000fe20008000000 */
[----:B------:R-:W-:Y:S01]  /*62e0*/  UIADD3 UR6, UP0, UR6, 0x1f0, URZ ;  /* 0x000001f006067890 */ /* 0x000fe2000ff1e03f */
[----:B------:R-:W-:Y:S01]  /*62f0*/  UMOV UR5, 0x20 ;  /* 0x0000002000057882 */ /* 0x000fe20000000000 */
[----:B------:R-:W-:-:S02]  /*6300*/  UMOV UR4, 0x40 ;  /* 0x0000004000047882 */ /* 0x000fc40000000000 */
[----:B------:R-:W-:-:S09]  /*6310*/  UIADD3.X UR7, URZ, UR7, URZ, UP0, !UPT ;  /* 0x000000073f077290 */ /* 0x000fd200087fe43f */
[----:B------:R1:W-:Y:S02]  /*6320*/  UTMASTG.4D [UR8], [UR6], desc[URZ] ;  /* 0x00003f08060073b5 */ /* 0x0003e40008019000 */
[----:B-1----:R-:W-:Y:S01]  /*6330*/  UMOV UR8, UR13 ;  /* 0x0000000d00087c82 */ /* 0x002fe20008000000 */
[----:B------:R-:W-:Y:S02]  /*6340*/  UMOV UR9, UR5 ;  /* 0x0000000500097c82 */ /* 0x000fe40008000000 */
[----:B------:R1:W-:Y:S02]  /*6350*/  UTMASTG.4D [UR8], [UR6], desc[URZ] ;  /* 0x00003f08060073b5 */ /* 0x0003e40008019000 */
[----:B-1----:R-:W-:Y:S01]  /*6360*/  UMOV UR8, UR14 ;  /* 0x0000000e00087c82 */ /* 0x002fe20008000000 */
[----:B------:R-:W-:Y:S02]  /*6370*/  UMOV UR9, UR4 ;  /* 0x0000000400097c82 */ /* 0x000fe40008000000 */
[----:B------:R1:W-:Y:S01]  /*6380*/  UTMASTG.4D [UR8], [UR6], desc[URZ] ;  /* 0x00003f08060073b5 */ /* 0x0003e20008019000 */
[----:B------:R0:W-:Y:S01]  /*6390*/  UTMACMDFLUSH ;  /* 0x00000000000079b7 */ /* 0x0001e20000000000 */
[----:B------:R-:W-:-:S04]  /*63a0*/  DEPBAR.LE SB0, 0x0 ;  /* 0x000080000000791a */ /* 0x000fc80000000000 */
[----:B-1----:R-:W-:Y:S05]  /*63b0*/  EXIT ;  /* 0x000000000000794d */ /* 0x002fea0003800000 */
.L_x_3:
[----:B-1----:R-:W-:Y:S02]  /*63c0*/  IMAD.U32 R5, RZ, RZ, UR41 ;  /* 0x00000029ff057e24 */ /* 0x002fe4000f8e00ff */
[----:B------:R-:W-:Y:S02]  /*63d0*/  IMAD.MOV.U32 R2, RZ, RZ, -0x80000000 ;  /* 0x80000000ff027424 */ /* 0x000fe400078e00ff */
[----:B------:R-:W-:-:S04]  /*63e0*/  IMAD.MOV.U32 R3, RZ, RZ, -0x80000000 ;  /* 0x80000000ff037424 */ /* 0x000fc800078e00ff */
[----:B------:R1:W2:Y:S03]  /*63f0*/  SYNCS.PHASECHK.TRANS64.TRYWAIT P0, [R5+URZ+0x18], R3 ;  /* 0x00001803050075a7 */ /* 0x0002a6000800017f */
[----:B--2---:R-:W-:Y:S05]  /*6400*/  @!P0 NANOSLEEP.SYNCS 0x989680 ;  /* 0x009896800000895d */ /* 0x004fea0003900000 */
[----:B------:R-:W2:Y:S02]  /*6410*/  @!P0 SYNCS.PHASECHK.TRANS64 P0, [R5+URZ+0x18], R3 ;  /* 0x00001803050085a7 */ /* 0x000ea4000800007f */
[----:B--2---:R-:W-:Y:S05]  /*6420*/  @!P0 BRA `(.L_x_3) ;  /* 0xfffffffc00e48947 */ /* 0x004fea000383ffff */
[----:B------:R-:W-:Y:S05]  /*6430*/  BRA `(.L_x_22) ;  /* 0xffffffa000607947 */ /* 0x000fea000383ffff */
.L_x_4:
[----:B-1----:R-:W-:Y:S01]  /*6440*/  IMAD.U32 R5, RZ, RZ, UR41 ;  /* 0x00000029ff057e24 */ /* 0x002fe2000f8e00ff */
[----:B------:R-:W-:Y:S01]  /*6450*/  MOV R2, 0x80000000 ;  /* 0x8000000000027802 */ /* 0x000fe20000000f00 */
[----:B------:R-:W-:-:S04]  /*6460*/  IMAD.MOV.U32 R3, RZ, RZ, -0x80000000 ;  /* 0x80000000ff037424 */ /* 0x000fc800078e00ff */
[----:B------:R1:W2:Y:S03]  /*6470*/  SYNCS.PHASECHK.TRANS64.TRYWAIT P0, [R5+URZ+0x8], R3 ;  /* 0x00000803050075a7 */ /* 0x0002a6000800017f */
[----:B--2---:R-:W-:Y:S05]  /*6480*/  @!P0 NANOSLEEP.SYNCS 0x989680 ;  /* 0x009896800000895d */ /* 0x004fea0003900000 */
[----:B------:R-:W2:Y:S02]  /*6490*/  @!P0 SYNCS.PHASECHK.TRANS64 P0, [R5+URZ+0x8], R3 ;  /* 0x00000803050085a7 */ /* 0x000ea4000800007f */
[----:B--2---:R-:W-:Y:S05]  /*64a0*/  @!P0 BRA `(.L_x_4) ;  /* 0xfffffffc00e48947 */ /* 0x004fea000383ffff */
[----:B------:R-:W-:Y:S05]  /*64b0*/  BRA `(.L_x_23) ;  /* 0xffffffa000b47947 */ /* 0x000fea000383ffff */
.L_x_6:
[----:B------:R-:W-:-:S04]  /*64c0*/  IMAD.U32 R2, R0, -0x80000000, RZ ;  /* 0x8000000000027824 */ /* 0x000fc800078e00ff */
[----:B------:R-:W-:-:S07]  /*64d0*/  IMAD.MOV.U32 R3, RZ, RZ, R2 ;  /* 0x000000ffff037224 */ /* 0x000fce00078e0002 */
.L_x_24:
[----:B-1----:R-:W-:-:S04]  /*64e0*/  IMAD.U32 R7, RZ, RZ, UR41 ;  /* 0x00000029ff077e24 */ /* 0x002fc8000f8e00ff */
[----:B------:R1:W2:Y:S03]  /*64f0*/  SYNCS.PHASECHK.TRANS64.TRYWAIT P0, [R7+URZ+0x18], R3 ;  /* 0x00001803070075a7 */ /* 0x0002a6000800017f */
[----:B--2---:R-:W-:Y:S05]  /*6500*/  @!P0 NANOSLEEP.SYNCS 0x989680 ;  /* 0x009896800000895d */ /* 0x004fea0003900000 */
[----:B------:R-:W2:Y:S02]  /*6510*/  @!P0 SYNCS.PHASECHK.TRANS64 P0, [R7+URZ+0x18], R3 ;  /* 0x00001803070085a7 */ /* 0x000ea4000800007f */
[----:B--2---:R-:W-:Y:S05]  /*6520*/  @!P0 BRA `(.L_x_24) ;  /* 0xfffffffc00ec8947 */ /* 0x004fea000383ffff */
[----:B------:R-:W-:Y:S05]  /*6530*/  BRA `(.L_x_25) ;  /* 0xffffffa400347947 */ /* 0x000fea000383ffff */
.L_x_7:
[----:B-1----:R-:W-:-:S07]  /*6540*/  MOV R3, R2 ;  /* 0x0000000200037202 */ /* 0x002fce0000000f00 */
.L_x_26:
[----:B-1----:R-:W-:-:S04]  /*6550*/  IMAD.U32 R5, RZ, RZ, UR41 ;  /* 0x00000029ff057e24 */ /* 0x002fc8000f8e00ff */
[----:B------:R1:W2:Y:S03]  /*6560*/  SYNCS.PHASECHK.TRANS64.TRYWAIT P0, [R5+URZ+0x28], R3 ;  /* 0x00002803050075a7 */ /* 0x0002a6000800017f */
[----:B--2---:R-:W-:Y:S05]  /*6570*/  @!P0 NANOSLEEP.SYNCS 0x989680 ;  /* 0x009896800000895d */ /* 0x004fea0003900000 */
[----:B------:R-:W2:Y:S02]  /*6580*/  @!P0 SYNCS.PHASECHK.TRANS64 P0, [R5+URZ+0x28], R3 ;  /* 0x00002803050085a7 */ /* 0x000ea4000800007f */
[----:B--2---:R-:W-:Y:S05]  /*6590*/  @!P0 BRA `(.L_x_26) ;  /* 0xfffffffc00ec8947 */ /* 0x004fea000383ffff */
[----:B------:R-:W-:Y:S05]  /*65a0*/  BRA `(.L_x_27) ;  /* 0xffffffa400947947 */ /* 0x000fea000383ffff */
.L_x_9:
[----:B-1----:R-:W-:-:S07]  /*65b0*/  IMAD.MOV.U32 R3, RZ, RZ, R2 ;  /* 0x000000ffff037224 */ /* 0x002fce00078e0002 */
.L_x_28:
[----:B-1----:R-:W-:-:S04]  /*65c0*/  IMAD.U32 R5, RZ, RZ, UR41 ;  /* 0x00000029ff057e24 */ /* 0x002fc8000f8e00ff */
[----:B------:R1:W2:Y:S03]  /*65d0*/  SYNCS.PHASECHK.TRANS64.TRYWAIT P0, [R5+URZ+0x28], R3 ;  /* 0x00002803050075a7 */ /* 0x0002a6000800017f */
[----:B--2---:R-:W-:Y:S05]  /*65e0*/  @!P0 NANOSLEEP.SYNCS 0x989680 ;  /* 0x009896800000895d */ /* 0x004fea0003900000 */
[----:B------:R-:W2:Y:S02]  /*65f0*/  @!P0 SYNCS.PHASECHK.TRANS64 P0, [R5+URZ+0x28], R3 ;  /* 0x00002803050085a7 */ /* 0x000ea4000800007f */
[----:B--2---:R-:W-:Y:S05]  /*6600*/  @!P0 BRA `(.L_x_28) ;  /* 0xfffffffc00ec8947 */ /* 0x004fea000383ffff */
[----:B------:R-:W-:Y:S05]  /*6610*/  BRA `(.L_x_29) ;  /* 0xffffffa800147947 */ /* 0x000fea000383ffff */
.L_x_10:
[----:B-1----:R-:W-:-:S07]  /*6620*/  IMAD.MOV.U32 R3, RZ, RZ, R2 ;  /* 0x000000ffff037224 */ /* 0x002fce00078e0002 */
.L_x_30:
[----:B-1----:R-:W-:-:S04]  /*6630*/  MOV R5, UR41 ;  /* 0x0000002900057c02 */ /* 0x002fc80008000f00 */
[----:B------:R1:W2:Y:S03]  /*6640*/  SYNCS.PHASECHK.TRANS64.TRYWAIT P0, [R5+URZ+0x28], R3 ;  /* 0x00002803050075a7 */ /* 0x0002a6000800017f */
[----:B--2---:R-:W-:Y:S05]  /*6650*/  @!P0 NANOSLEEP.SYNCS 0x989680 ;  /* 0x009896800000895d */ /* 0x004fea0003900000 */
[----:B------:R-:W2:Y:S02]  /*6660*/  @!P0 SYNCS.PHASECHK.TRANS64 P0, [R5+URZ+0x28], R3 ;  /* 0x00002803050085a7 */ /* 0x000ea4000800007f */
[----:B--2---:R-:W-:Y:S05]  /*6670*/  @!P0 BRA `(.L_x_30) ;  /* 0xfffffffc00ec8947 */ /* 0x004fea000383ffff */
[----:B------:R-:W-:Y:S05]  /*6680*/  BRA `(.L_x_31) ;  /* 0xffffffa800747947 */ /* 0x000fea000383ffff */
.L_x_11:
[----:B-1----:R-:W-:-:S04]  /*6690*/  IMAD.U32 R4, RZ, RZ, UR4 ;  /* 0x00000004ff047e24 */ /* 0x002fc8000f8e00ff */
[----:B------:R1:W2:Y:S03]  /*66a0*/  SYNCS.PHASECHK.TRANS64.TRYWAIT P0, [R4+URZ], RZ ;  /* 0x000000ff040075a7 */ /* 0x0002a6000800017f */
[----:B--2---:R-:W-:Y:S05]  /*66b0*/  @!P0 NANOSLEEP.SYNCS 0x989680 ;  /* 0x009896800000895d */ /* 0x004fea0003900000 */
[----:B------:R-:W2:Y:S02]  /*66c0*/  @!P0 SYNCS.PHASECHK.TRANS64 P0, [R4+URZ], RZ ;  /* 0x000000ff040085a7 */ /* 0x000ea4000800007f */
[----:B--2---:R-:W-:Y:S05]  /*66d0*/  @!P0 BRA `(.L_x_11) ;  /* 0xfffffffc00ec8947 */ /* 0x004fea000383ffff */
[----:B------:R-:W-:Y:S05]  /*66e0*/  BRA `(.L_x_32) ;  /* 0xffffffa800f07947 */ /* 0x000fea000383ffff */
.L_x_13:
[----:B-1----:R-:W-:-:S04]  /*66f0*/  IMAD.U32 R4, RZ, RZ, UR4 ;  /* 0x00000004ff047e24 */ /* 0x002fc8000f8e00ff */
[----:B------:R1:W2:Y:S03]  /*6700*/  SYNCS.PHASECHK.TRANS64.TRYWAIT P0, [R4+URZ+0x10], RZ ;  /* 0x000010ff040075a7 */ /* 0x0002a6000800017f */
[----:B--2---:R-:W-:Y:S05]  /*6710*/  @!P0 NANOSLEEP.SYNCS 0x989680 ;  /* 0x009896800000895d */ /* 0x004fea0003900000 */
[----:B------:R-:W2:Y:S02]  /*6720*/  @!P0 SYNCS.PHASECHK.TRANS64 P0, [R4+URZ+0x10], RZ ;  /* 0x000010ff040085a7 */ /* 0x000ea4000800007f */
[----:B--2---:R-:W-:Y:S05]  /*6730*/  @!P0 BRA `(.L_x_13) ;  /* 0xfffffffc00ec8947 */ /* 0x004fea000383ffff */
[----:B------:R-:W-:Y:S05]  /*6740*/  BRA `(.L_x_12) ;  /* 0xffffffac001c7947 */ /* 0x000fea000383ffff */
.L_x_16:
[----:B------:R-:W-:-:S07]  /*6750*/  IMAD.MOV.U32 R25, RZ, RZ, R24 ;  /* 0x000000ffff197224 */ /* 0x000fce00078e0018 */
.L_x_33:
[----:B-1----:R-:W-:-:S04]  /*6760*/  IMAD.U32 R3, RZ, RZ, UR4 ;  /* 0x00000004ff037e24 */ /* 0x002fc8000f8e00ff */
[----:B------:R1:W2:Y:S03]  /*6770*/  SYNCS.PHASECHK.TRANS64.TRYWAIT P2, [R3+URZ+0x10], R25 ;  /* 0x00001019030075a7 */ /* 0x0002a6000804017f */
[----:B--2---:R-:W-:Y:S05]  /*6780*/  @!P2 NANOSLEEP.SYNCS 0x989680 ;  /* 0x009896800000a95d */ /* 0x004fea0003900000 */
[----:B------:R-:W2:Y:S02]  /*6790*/  @!P2 SYNCS.PHASECHK.TRANS64 P2, [R3+URZ+0x10], R25 ;  /* 0x000010190300a5a7 */ /* 0x000ea4000804007f */
[----:B--2---:R-:W-:Y:S05]  /*67a0*/  @!P2 BRA `(.L_x_33) ;  /* 0xfffffffc00eca947 */ /* 0x004fea000383ffff */
[----:B------:R-:W-:Y:S05]  /*67b0*/  BRA `(.L_x_15) ;  /* 0xffffffd000cc7947 */ /* 0x000fea000383ffff */
.L_x_18:
[----:B------:R-:W-:-:S07]  /*67c0*/  MOV R147, R146 ;  /* 0x0000009200937202 */ /* 0x000fce0000000f00 */
.L_x_34:
[----:B-1----:R-:W-:-:S04]  /*67d0*/  IMAD.U32 R3, RZ, RZ, UR4 ;  /* 0x00000004ff037e24 */ /* 0x002fc8000f8e00ff */
[----:B------:R1:W2:Y:S03]  /*67e0*/  SYNCS.PHASECHK.TRANS64.TRYWAIT P2, [R3+URZ+0x20], R147 ;  /* 0x00002093030075a7 */ /* 0x0002a6000804017f */
[----:B--2---:R-:W-:Y:S05]  /*67f0*/  @!P2 NANOSLEEP.SYNCS 0x989680 ;  /* 0x009896800000a95d */ /* 0x004fea0003900000 */
[----:B------:R-:W2:Y:S02]  /*6800*/  @!P2 SYNCS.PHASECHK.TRANS64 P2, [R3+URZ+0x20], R147 ;  /* 0x000020930300a5a7 */ /* 0x000ea4000804007f */
[----:B--2---:R-:W-:Y:S05]  /*6810*/  @!P2 BRA `(.L_x_34) ;  /* 0xfffffffc00eca947 */ /* 0x004fea000383ffff */
[----:B------:R-:W-:Y:S05]  /*6820*/  BRA `(.L_x_17) ;  /* 0xffffffd400247947 */ /* 0x000fea000383ffff */
.L_x_21:
[----:B------:R-:W-:-:S07]  /*6830*/  IMAD.MOV.U32 R5, RZ, RZ, R4 ;  /* 0x000000ffff057224 */ /* 0x000fce00078e0004 */
.L_x_35:
[----:B-1----:R-:W-:-:S04]  /*6840*/  IMAD.U32 R7, RZ, RZ, UR4 ;  /* 0x00000004ff077e24 */ /* 0x002fc8000f8e00ff */
[----:B------:R1:W3:Y:S03]  /*6850*/  SYNCS.PHASECHK.TRANS64.TRYWAIT P3, [R7+URZ+0x20], R5 ;  /* 0x00002005070075a7 */ /* 0x0002e6000806017f */
[----:B---3--:R-:W-:Y:S05]  /*6860*/  @!P3 NANOSLEEP.SYNCS 0x989680 ;  /* 0x009896800000b95d */ /* 0x008fea0003900000 */
[----:B------:R-:W3:Y:S02]  /*6870*/  @!P3 SYNCS.PHASECHK.TRANS64 P3, [R7+URZ+0x20], R5 ;  /* 0x000020050700b5a7 */ /* 0x000ee4000806007f */
[----:B---3--:R-:W-:Y:S05]  /*6880*/  @!P3 BRA `(.L_x_35) ;  /* 0xfffffffc00ecb947 */ /* 0x008fea000383ffff */
[----:B------:R-:W-:Y:S05]  /*6890*/  BRA `(.L_x_20) ;  /* 0xffffffec00f47947 */ /* 0x000fea000383ffff */
.L_x_36:
[----:B------:R-:W-:-:S00]  /*68a0*/  BRA `(.L_x_36) ;  /* 0xfffffffc00fc7947 */ /* 0x000fc0000383ffff */
[----:B------:R-:W-:-:S00]  /*68b0*/  NOP ;  /* 0x0000000000007918 */ /* 0x000fc00000000000 */
        /* <DEDUP_REMOVED lines=12> */
.L_x_37:


//--------------------- .nv.shared.kernel_cutlass_kernel_flash_attncuteflash_fwd_sm90FlashAttentionForwardSm90_object_at__tensor0000o1961211101213_tensor0000o9611101213_tensor0000o9611101213_tensor0000o1961211101213_tensor_0 --------------------------
	.section	.nv.shared.kernel_cutlass_kernel_flash_attncuteflash_fwd_sm90FlashAttentionForwardSm90_object_at__tensor0000o1961211101213_tensor0000o9611101213_tensor0000o9611101213_tensor0000o1961211101213_tensor_0,"aw",@nobits
	.sectionflags	@""
	.align	1024
	.zero		1024


//--------------------- .nv.shared.reserved.0     --------------------------
	.section	.nv.shared.reserved.0,"aw",@nobits
	.weak		__nv_reservedSMEM_offset_0_alias
	.size		__nv_reservedSMEM_offset_0_alias, 0, 0
	.other		__nv_reservedSMEM_offset_0_alias,@"STO_CUDA_RESERVED_SHARED STV_DEFAULT"
__nv_reservedSMEM_offset_0_alias:
	.zero		0


//--------------------- .nv.constant0.kernel_cutlass_kernel_flash_attncuteflash_fwd_sm90FlashAttentionForwardSm90_object_at__tensor0000o1961211101213_tensor0000o9611101213_tensor0000o9611101213_tensor0000o1961211101213_tensor_0 --------------------------
	.section	.nv.constant0.kernel_cutlass_kernel_flash_attncuteflash_fwd_sm90FlashAttentionForwardSm90_object_at__tensor0000o1961211101213_tensor0000o9611101213_tensor0000o9611101213_tensor0000o1961211101213_tensor_0,"a",@progbits
	.sectionflags	@""
	.align	4
.nv.constant0.kernel_cutlass_kernel_flash_attncuteflash_fwd_sm90FlashAttentionForwardSm90_object_at__tensor0000o1961211101213_tensor0000o9611101213_tensor0000o9611101213_tensor0000o1961211101213_tensor_0:
	.zero		1184


//--------------------- SYMBOLS --------------------------

	.type		.nv.reservedSmem.offset0,@object
	.size		.nv.reservedSmem.offset0,0x4
